// auto-generated by cutlass_sweep.gemm — config: {"arch": "sm_100", "cluster_m": 1, "cluster_n": 1, "dtype": "bf16", "dtype_b": "bf16", "layout": "nt", "stages": 0, "tile_k": 32, "tile_m": 64, "tile_n": 160}
#include "cutlass/cutlass.h"
#include "cutlass/gemm/collective/collective_builder.hpp"
#include "cutlass/gemm/device/gemm_universal_adapter.h"
#include "cutlass/gemm/kernel/gemm_universal.hpp"
#include "cutlass/epilogue/collective/collective_builder.hpp"

using ElemA = cutlass::bfloat16_t;
using ElemB = cutlass::bfloat16_t;
using ElemCD = cutlass::bfloat16_t;
using Acc  = float;
using TileShape    = cute::Shape<cute::_64, cute::_160, cute::_32>;
using ClusterShape = cute::Shape<cute::_1, cute::_1, cute::_1>;

using CollectiveEpilogue = typename cutlass::epilogue::collective::CollectiveBuilder<
    cutlass::arch::Sm100, cutlass::arch::OpClassTensorOp,
    TileShape, ClusterShape,
    cutlass::epilogue::collective::EpilogueTileAuto,
    Acc, Acc,
    ElemCD, cutlass::layout::RowMajor, 128 / cutlass::sizeof_bits<ElemCD>::value,
    ElemCD, cutlass::layout::RowMajor, 128 / cutlass::sizeof_bits<ElemCD>::value,
    cutlass::epilogue::collective::EpilogueScheduleAuto
  >::CollectiveOp;

using CollectiveMainloop = typename cutlass::gemm::collective::CollectiveBuilder<
    cutlass::arch::Sm100, cutlass::arch::OpClassTensorOp,
    ElemA, cutlass::layout::RowMajor, 128 / cutlass::sizeof_bits<ElemA>::value,
    ElemB, cutlass::layout::ColumnMajor, 128 / cutlass::sizeof_bits<ElemB>::value,
    Acc,
    TileShape, ClusterShape,
    cutlass::gemm::collective::StageCountAutoCarveout<static_cast<int>(sizeof(typename CollectiveEpilogue::SharedStorage))>,
    cutlass::gemm::collective::KernelScheduleAuto
  >::CollectiveOp;

using GemmKernel = cutlass::gemm::kernel::GemmUniversal<
    cute::Shape<int,int,int,int>,
    CollectiveMainloop,
    CollectiveEpilogue
>;
using Gemm = cutlass::gemm::device::GemmUniversalAdapter<GemmKernel>;

// Force the device kernel symbol into the cubin without needing a host main.
auto* _anchor = &cutlass::device_kernel<GemmKernel>;


// ===== COMPILED SASS (sm_100a) =====

	.target	sm_100a

	.elftype	@"ET_EXEC"


//--------------------- .note.nv.tkinfo           --------------------------
	.section	.note.nv.tkinfo,"",@"SHT_NOTE"
	.sectionflags	@"SHF_NOTE_NV_TKINFO"
	.tkinfo
        /*0018*/ 	.word	0x00000002
        /*0030*/ 	.string	""
        /*0030*/ 	.string	"ptxas"
        /*0030*/ 	.string	"Cuda compilation tools, release 13.0, V13.0.88"
        /*0030*/ 	.string	"Build cuda_13.0.r13.0/compiler.36424714_0"
        /*0030*/ 	.string	"-arch sm_100a -m 64 "



//--------------------- .note.nv.cuinfo           --------------------------
	.section	.note.nv.cuinfo,"",@"SHT_NOTE"
	.sectionflags	@"SHF_NOTE_NV_CUINFO"
        /*0018*/ 	.short	0x0002
        /*001a*/ 	.short	0x0064
        /*001c*/ 	.short	0x0082
	.zero		2


//--------------------- .nv.info                  --------------------------
	.section	.nv.info,"",@"SHT_CUDA_INFO"
	.align	4


	//----- nvinfo : EIATTR_REGCOUNT
	.align		4
        /*0000*/ 	.byte	0x04, 0x2f
        /*0002*/ 	.short	(.L_19 - .L_18)
	.align		4
.L_18:
        /*0004*/ 	.word	index@(_ZN7cutlass13device_kernelINS_4gemm6kernel13GemmUniversalIN4cute5tupleIJiiiiEEENS1_10collective13CollectiveMmaINS1_35MainloopSm100TmaUmmaWarpSpecializedILi13ELi2ELi4ENS5_IJNS4_1CILi1EEESB_SB_EEEEENS5_IJNSA_ILi64EEENSA_ILi160EEENSA_ILi32EEEEEENS_10bfloat16_tENS5_IJlSB_lEEESI_SJ_NS4_8TiledMMAINS4_8MMA_AtomIJNS4_20SM100_MMA_F16BF16_SSISI_SI_fLi64ELi160ELNS4_4UMMA5MajorE0ELSO_0ELNSN_7ScaleInE0ELSP_0EEEEEENS4_6LayoutISC_NS5_IJNSA_ILi0EEEST_ST_EEEEENS5_IJNS4_10UnderscoreESW_SW_EEEEENS4_13SM90_TMA_LOADENS4_14ComposedLayoutINS4_7SwizzleILi2ELi4ELi3EEENS4_18smem_ptr_flag_bitsILi16EEENSS_INS5_IJNSA_ILi8EEESG_EEENS5_IJSG_SB_EEEEEEEvNS4_8identityESZ_S19_vS1A_EENS_8epilogue10collective18CollectiveEpilogueINS1C_23Sm100TmaWarpSpecializedILi2ELi1ELi80ELb1ELb0EEEJSH_NS5_IJNSS_ISE_SB_EENSS_ISF_SB_EEEEESI_SJ_SI_SJ_NS1C_6fusion15FusionCallbacksIS1G_NS1K_17LinearCombinationISI_fSI_fLNS_15FloatRoundStyleE2EEESH_S1J_JEEENS4_5SM1004TMEM4LOAD26SM100_TMEM_LOAD_16dp256b4xESZ_S19_NS4_17SM75_U32x4_LDSM_NENS4_14SM90_TMA_STOREES19_NS4_17SM90_U32x4_STSM_NENS4_39AutoVectorizingCopyWithAssumedAlignmentILi128EEEEEEvvEEEEvNT_6ParamsE)
        /*0008*/ 	.word	0x000000e0


	//----- nvinfo : EIATTR_FRAME_SIZE
	.align		4
.L_19:
        /*000c*/ 	.byte	0x04, 0x11
        /*000e*/ 	.short	(.L_21 - .L_20)
	.align		4
.L_20:
        /*0010*/ 	.word	index@($__internal_2_$__cuda_sm10x_tcgen05_guardrail_trap_unallocated_columns_being_dealloced)
        /*0014*/ 	.word	0x00000000


	//----- nvinfo : EIATTR_FRAME_SIZE
	.align		4
.L_21:
        /*0018*/ 	.byte	0x04, 0x11
        /*001a*/ 	.short	(.L_23 - .L_22)
	.align		4
.L_22:
        /*001c*/ 	.word	index@($__internal_1_$__cuda_sm10x_tcgen05_guardrail_trap_phase_invalid_during_alloc)
        /*0020*/ 	.word	0x00000000


	//----- nvinfo : EIATTR_FRAME_SIZE
	.align		4
.L_23:
        /*0024*/ 	.byte	0x04, 0x11
        /*0026*/ 	.short	(.L_25 - .L_24)
	.align		4
.L_24:
        /*0028*/ 	.word	index@($__internal_0_$__cuda_sm10x_tcgen05_guardrail_trap_col_being_dealloced_not_returned_by_alloc)
        /*002c*/ 	.word	0x00000000


	//----- nvinfo : EIATTR_FRAME_SIZE
	.align		4
.L_25:
        /*0030*/ 	.byte	0x04, 0x11
        /*0032*/ 	.short	(.L_27 - .L_26)
	.align		4
.L_26:
        /*0034*/ 	.word	index@(_ZN7cutlass13device_kernelINS_4gemm6kernel13GemmUniversalIN4cute5tupleIJiiiiEEENS1_10collective13CollectiveMmaINS1_35MainloopSm100TmaUmmaWarpSpecializedILi13ELi2ELi4ENS5_IJNS4_1CILi1EEESB_SB_EEEEENS5_IJNSA_ILi64EEENSA_ILi160EEENSA_ILi32EEEEEENS_10bfloat16_tENS5_IJlSB_lEEESI_SJ_NS4_8TiledMMAINS4_8MMA_AtomIJNS4_20SM100_MMA_F16BF16_SSISI_SI_fLi64ELi160ELNS4_4UMMA5MajorE0ELSO_0ELNSN_7ScaleInE0ELSP_0EEEEEENS4_6LayoutISC_NS5_IJNSA_ILi0EEEST_ST_EEEEENS5_IJNS4_10UnderscoreESW_SW_EEEEENS4_13SM90_TMA_LOADENS4_14ComposedLayoutINS4_7SwizzleILi2ELi4ELi3EEENS4_18smem_ptr_flag_bitsILi16EEENSS_INS5_IJNSA_ILi8EEESG_EEENS5_IJSG_SB_EEEEEEEvNS4_8identityESZ_S19_vS1A_EENS_8epilogue10collective18CollectiveEpilogueINS1C_23Sm100TmaWarpSpecializedILi2ELi1ELi80ELb1ELb0EEEJSH_NS5_IJNSS_ISE_SB_EENSS_ISF_SB_EEEEESI_SJ_SI_SJ_NS1C_6fusion15FusionCallbacksIS1G_NS1K_17LinearCombinationISI_fSI_fLNS_15FloatRoundStyleE2EEESH_S1J_JEEENS4_5SM1004TMEM4LOAD26SM100_TMEM_LOAD_16dp256b4xESZ_S19_NS4_17SM75_U32x4_LDSM_NENS4_14SM90_TMA_STOREES19_NS4_17SM90_U32x4_STSM_NENS4_39AutoVectorizingCopyWithAssumedAlignmentILi128EEEEEEvvEEEEvNT_6ParamsE)
        /*0038*/ 	.word	0x00000000


	//----- nvinfo : EIATTR_MIN_STACK_SIZE
	.align		4
.L_27:
        /*003c*/ 	.byte	0x04, 0x12
        /*003e*/ 	.short	(.L_29 - .L_28)
	.align		4
.L_28:
        /*0040*/ 	.word	index@(_ZN7cutlass13device_kernelINS_4gemm6kernel13GemmUniversalIN4cute5tupleIJiiiiEEENS1_10collective13CollectiveMmaINS1_35MainloopSm100TmaUmmaWarpSpecializedILi13ELi2ELi4ENS5_IJNS4_1CILi1EEESB_SB_EEEEENS5_IJNSA_ILi64EEENSA_ILi160EEENSA_ILi32EEEEEENS_10bfloat16_tENS5_IJlSB_lEEESI_SJ_NS4_8TiledMMAINS4_8MMA_AtomIJNS4_20SM100_MMA_F16BF16_SSISI_SI_fLi64ELi160ELNS4_4UMMA5MajorE0ELSO_0ELNSN_7ScaleInE0ELSP_0EEEEEENS4_6LayoutISC_NS5_IJNSA_ILi0EEEST_ST_EEEEENS5_IJNS4_10UnderscoreESW_SW_EEEEENS4_13SM90_TMA_LOADENS4_14ComposedLayoutINS4_7SwizzleILi2ELi4ELi3EEENS4_18smem_ptr_flag_bitsILi16EEENSS_INS5_IJNSA_ILi8EEESG_EEENS5_IJSG_SB_EEEEEEEvNS4_8identityESZ_S19_vS1A_EENS_8epilogue10collective18CollectiveEpilogueINS1C_23Sm100TmaWarpSpecializedILi2ELi1ELi80ELb1ELb0EEEJSH_NS5_IJNSS_ISE_SB_EENSS_ISF_SB_EEEEESI_SJ_SI_SJ_NS1C_6fusion15FusionCallbacksIS1G_NS1K_17LinearCombinationISI_fSI_fLNS_15FloatRoundStyleE2EEESH_S1J_JEEENS4_5SM1004TMEM4LOAD26SM100_TMEM_LOAD_16dp256b4xESZ_S19_NS4_17SM75_U32x4_LDSM_NENS4_14SM90_TMA_STOREES19_NS4_17SM90_U32x4_STSM_NENS4_39AutoVectorizingCopyWithAssumedAlignmentILi128EEEEEEvvEEEEvNT_6ParamsE)
        /*0044*/ 	.word	0x00000000
.L_29:


//--------------------- .nv.compat                --------------------------
	.section	.nv.compat,"",@"SHT_CUDA_COMPAT_INFO"
	.align	4
        /*0000*/ 	.byte	0x02, 0x09, 0x01, 0x00, 0x02, 0x02, 0x02, 0x00, 0x02, 0x05, 0x05, 0x00, 0x03, 0x07, 0x01, 0x01
        /*0010*/ 	.byte	0x02, 0x03, 0x01, 0x00, 0x02, 0x06, 0x01, 0x00, 0x04, 0x0b, 0x08, 0x00, 0x09, 0x00, 0x00, 0x00
        /*0020*/ 	.byte	0x00, 0x00, 0x00, 0x00


//--------------------- .nv.info._ZN7cutlass13device_kernelINS_4gemm6kernel13GemmUniversalIN4cute5tupleIJiiiiEEENS1_10collective13CollectiveMmaINS1_35MainloopSm100TmaUmmaWarpSpecializedILi13ELi2ELi4ENS5_IJNS4_1CILi1EEESB_SB_EEEEENS5_IJNSA_ILi64EEENSA_ILi160EEENSA_ILi32EEEEEENS_10bfloat16_tENS5_IJlSB_lEEESI_SJ_NS4_8TiledMMAINS4_8MMA_AtomIJNS4_20SM100_MMA_F16BF16_SSISI_SI_fLi64ELi160ELNS4_4UMMA5MajorE0ELSO_0ELNSN_7ScaleInE0ELSP_0EEEEEENS4_6LayoutISC_NS5_IJNSA_ILi0EEEST_ST_EEEEENS5_IJNS4_10UnderscoreESW_SW_EEEEENS4_13SM90_TMA_LOADENS4_14ComposedLayoutINS4_7SwizzleILi2ELi4ELi3EEENS4_18smem_ptr_flag_bitsILi16EEENSS_INS5_IJNSA_ILi8EEESG_EEENS5_IJSG_SB_EEEEEEEvNS4_8identityESZ_S19_vS1A_EENS_8epilogue10collective18CollectiveEpilogueINS1C_23Sm100TmaWarpSpecializedILi2ELi1ELi80ELb1ELb0EEEJSH_NS5_IJNSS_ISE_SB_EENSS_ISF_SB_EEEEESI_SJ_SI_SJ_NS1C_6fusion15FusionCallbacksIS1G_NS1K_17LinearCombinationISI_fSI_fLNS_15FloatRoundStyleE2EEESH_S1J_JEEENS4_5SM1004TMEM4LOAD26SM100_TMEM_LOAD_16dp256b4xESZ_S19_NS4_17SM75_U32x4_LDSM_NENS4_14SM90_TMA_STOREES19_NS4_17SM90_U32x4_STSM_NENS4_39AutoVectorizingCopyWithAssumedAlignmentILi128EEEEEEvvEEEEvNT_6ParamsE --------------------------
	.section	.nv.info._ZN7cutlass13device_kernelINS_4gemm6kernel13GemmUniversalIN4cute5tupleIJiiiiEEENS1_10collective13CollectiveMmaINS1_35MainloopSm100TmaUmmaWarpSpecializedILi13ELi2ELi4ENS5_IJNS4_1CILi1EEESB_SB_EEEEENS5_IJNSA_ILi64EEENSA_ILi160EEENSA_ILi32EEEEEENS_10bfloat16_tENS5_IJlSB_lEEESI_SJ_NS4_8TiledMMAINS4_8MMA_AtomIJNS4_20SM100_MMA_F16BF16_SSISI_SI_fLi64ELi160ELNS4_4UMMA5MajorE0ELSO_0ELNSN_7ScaleInE0ELSP_0EEEEEENS4_6LayoutISC_NS5_IJNSA_ILi0EEEST_ST_EEEEENS5_IJNS4_10UnderscoreESW_SW_EEEEENS4_13SM90_TMA_LOADENS4_14ComposedLayoutINS4_7SwizzleILi2ELi4ELi3EEENS4_18smem_ptr_flag_bitsILi16EEENSS_INS5_IJNSA_ILi8EEESG_EEENS5_IJSG_SB_EEEEEEEvNS4_8identityESZ_S19_vS1A_EENS_8epilogue10collective18CollectiveEpilogueINS1C_23Sm100TmaWarpSpecializedILi2ELi1ELi80ELb1ELb0EEEJSH_NS5_IJNSS_ISE_SB_EENSS_ISF_SB_EEEEESI_SJ_SI_SJ_NS1C_6fusion15FusionCallbacksIS1G_NS1K_17LinearCombinationISI_fSI_fLNS_15FloatRoundStyleE2EEESH_S1J_JEEENS4_5SM1004TMEM4LOAD26SM100_TMEM_LOAD_16dp256b4xESZ_S19_NS4_17SM75_U32x4_LDSM_NENS4_14SM90_TMA_STOREES19_NS4_17SM90_U32x4_STSM_NENS4_39AutoVectorizingCopyWithAssumedAlignmentILi128EEEEEEvvEEEEvNT_6ParamsE,"",@"SHT_CUDA_INFO"
	.sectionflags	@""
	.align	4


	//----- nvinfo : EIATTR_CUDA_API_VERSION
	.align		4
        /*0000*/ 	.byte	0x04, 0x37
        /*0002*/ 	.short	(.L_31 - .L_30)
.L_30:
        /*0004*/ 	.word	0x00000082


	//----- nvinfo : EIATTR_KPARAM_INFO
	.align		4
.L_31:
        /*0008*/ 	.byte	0x04, 0x17
        /*000a*/ 	.short	(.L_33 - .L_32)
.L_32:
        /*000c*/ 	.word	0x00000000
        /*0010*/ 	.short	0x0000
        /*0012*/ 	.short	0x0000
        /*0014*/ 	.byte	0x00, 0xf0, 0x01, 0x20


	//----- nvinfo : EIATTR_AT_ENTRY_FRAGMENTS
	.align		4
.L_33:
        /*0018*/ 	.byte	0x04, 0x4f
        /*001a*/ 	.short	(.L_35 - .L_34)


	//   ....[0]....
.L_34:
        /*001c*/ 	.word	0x00000006


	//----- nvinfo : EIATTR_RESERVED_SMEM_USED
	.align		4
.L_35:
        /*0020*/ 	.byte	0x01, 0x41
	.zero		2


	//----- nvinfo : EIATTR_SPARSE_MMA_MASK
	.align		4
        /*0024*/ 	.byte	0x03, 0x50
        /*0026*/ 	.short	0x0000


	//----- nvinfo : EIATTR_TCGEN05_1CTA_USED
	.align		4
        /*0028*/ 	.byte	0x01, 0x51
	.zero		2


	//----- nvinfo : EIATTR_MAXREG_COUNT
	.align		4
        /*002c*/ 	.byte	0x03, 0x1b
        /*002e*/ 	.short	0x00ff


	//----- nvinfo : EIATTR_NUM_BARRIERS
	.align		4
        /*0030*/ 	.byte	0x02, 0x4c
        /*0032*/ 	.byte	0x07
	.zero		1


	//----- nvinfo : EIATTR_EXTERNS
	.align		4
        /*0034*/ 	.byte	0x04, 0x0f
        /*0036*/ 	.short	(.L_37 - .L_36)


	//   ....[0]....
	.align		4
.L_36:
        /*0038*/ 	.word	index@(__assertfail)


	//----- nvinfo : EIATTR_MERCURY_ISA_VERSION
	.align		4
.L_37:
        /*003c*/ 	.byte	0x03, 0x5f
        /*003e*/ 	.short	0x0101


	//----- nvinfo : EIATTR_INT_WARP_WIDE_INSTR_OFFSETS
	.align		4
        /*0040*/ 	.byte	0x04, 0x31
        /*0042*/ 	.short	(.L_39 - .L_38)


	//   ....[0]....
.L_38:
        /*0044*/ 	.word	0x00001f00


	//   ....[1]....
        /*0048*/ 	.word	0x00003dd0


	//   ....[2]....
        /*004c*/ 	.word	0x00003df0


	//   ....[3]....
        /*0050*/ 	.word	0x00003e20


	//   ....[4]....
        /*0054*/ 	.word	0x000048a0


	//   ....[5]....
        /*0058*/ 	.word	0x000048b0


	//   ....[6]....
        /*005c*/ 	.word	0x000048e0


	//   ....[7]....
        /*0060*/ 	.word	0x00004910


	//   ....[8]....
        /*0064*/ 	.word	0x00004aa0


	//   ....[9]....
        /*0068*/ 	.word	0x00004ad0


	//----- nvinfo : EIATTR_COOP_GROUP_MASK_REGIDS
	.align		4
.L_39:
        /*006c*/ 	.byte	0x04, 0x29
        /*006e*/ 	.short	(.L_41 - .L_40)


	//   ....[0]....
.L_40:
        /*0070*/ 	.word	0xffffffff


	//   ....[1]....
        /*0074*/ 	.word	0xffffffff


	//   ....[2]....
        /*0078*/ 	.word	0xffffffff


	//   ....[3]....
        /*007c*/ 	.word	0xffffffff


	//   ....[4]....
        /*0080*/ 	.word	0xffffffff


	//   ....[5]....
        /*0084*/ 	.word	0xffffffff


	//   ....[6]....
        /*0088*/ 	.word	0xffffffff


	//   ....[7]....
        /*008c*/ 	.word	0xffffffff


	//   ....[8]....
        /*0090*/ 	.word	0xffffffff


	//   ....[9]....
        /*0094*/ 	.word	0xffffffff


	//   ....[10]....
        /*0098*/ 	.word	0xffffffff


	//   ....[11]....
        /*009c*/ 	.word	0xffffffff


	//   ....[12]....
        /*00a0*/ 	.word	0xffffffff


	//----- nvinfo : EIATTR_COOP_GROUP_INSTR_OFFSETS
	.align		4
.L_41:
        /*00a4*/ 	.byte	0x04, 0x28
        /*00a6*/ 	.short	(.L_43 - .L_42)


	//   ....[0]....
.L_42:
        /*00a8*/ 	.word	0x00000090


	//   ....[1]....
        /*00ac*/ 	.word	0x000004d0


	//   ....[2]....
        /*00b0*/ 	.word	0x00000790


	//   ....[3]....
        /*00b4*/ 	.word	0x000008f0


	//   ....[4]....
        /*00b8*/ 	.word	0x000009f0


	//   ....[5]....
        /*00bc*/ 	.word	0x00000b60


	//   ....[6]....
        /*00c0*/ 	.word	0x00000d00


	//   ....[7]....
        /*00c4*/ 	.word	0x00001de0


	//   ....[8]....
        /*00c8*/ 	.word	0x000030d0


	//   ....[9]....
        /*00cc*/ 	.word	0x000032e0


	//   ....[10]....
        /*00d0*/ 	.word	0x00003310


	//   ....[11]....
        /*00d4*/ 	.word	0x00003cb0


	//   ....[12]....
        /*00d8*/ 	.word	0x00003ee0


	//----- nvinfo : EIATTR_VRC_CTA_INIT_COUNT
	.align		4
.L_43:
        /*00dc*/ 	.byte	0x02, 0x4a
        /*00de*/ 	.byte	0x80
	.zero		1


	//----- nvinfo : EIATTR_SYSCALL_OFFSETS
	.align		4
        /*00e0*/ 	.byte	0x04, 0x46
        /*00e2*/ 	.short	(.L_45 - .L_44)


	//   ....[0]....
.L_44:
        /*00e4*/ 	.word	0x00005610


	//   ....[1]....
        /*00e8*/ 	.word	0x00005700


	//   ....[2]....
        /*00ec*/ 	.word	0x000060a0


	//   ....[3]....
        /*00f0*/ 	.word	0x00006210


	//   ....[4]....
        /*00f4*/ 	.word	0x00006380


	//   ....[5]....
        /*00f8*/ 	.word	0x000064f0


	//   ....[6]....
        /*00fc*/ 	.word	0x00006660


	//----- nvinfo : EIATTR_MBARRIER_INSTR_OFFSETS
	.align		4
.L_45:
        /*0100*/ 	.byte	0x04, 0x39
        /*0102*/ 	.short	(.L_47 - .L_46)


	//   ....[0]....
.L_46:
        /*0104*/ 	.word	0x000005d0
        /*0108*/ 	.word	0x000000ff
        /*010c*/ 	.word	0x00000000
        /*0110*/ 	.short	0x0100
        /*0112*/ 	.byte	0x05
	.zero		1


	//   ....[1]....
        /*0114*/ 	.word	0x000005e0
        /*0118*/ 	.word	0x000000ff
        /*011c*/ 	.word	0x00000068
        /*0120*/ 	.short	0x0100
        /*0122*/ 	.byte	0x05
	.zero		1


	//   ....[2]....
        /*0124*/ 	.word	0x000005f0
        /*0128*/ 	.word	0x000000ff
        /*012c*/ 	.word	0x00000008
        /*0130*/ 	.short	0x0100
        /*0132*/ 	.byte	0x05
	.zero		1


	//   ....[3]....
        /*0134*/ 	.word	0x00000600
        /*0138*/ 	.word	0x000000ff
        /*013c*/ 	.word	0x00000070
        /*0140*/ 	.short	0x0100
        /*0142*/ 	.byte	0x05
	.zero		1


	//   ....[4]....
        /*0144*/ 	.word	0x00000610
        /*0148*/ 	.word	0x000000ff
        /*014c*/ 	.word	0x00000010
        /*0150*/ 	.short	0x0100
        /*0152*/ 	.byte	0x05
	.zero		1


	//   ....[5]....
        /*0154*/ 	.word	0x00000620
        /*0158*/ 	.word	0x000000ff
        /*015c*/ 	.word	0x00000078
        /*0160*/ 	.short	0x0100
        /*0162*/ 	.byte	0x05
	.zero		1


	//   ....[6]....
        /*0164*/ 	.word	0x00000630
        /*0168*/ 	.word	0x000000ff
        /*016c*/ 	.word	0x00000018
        /*0170*/ 	.short	0x0100
        /*0172*/ 	.byte	0x05
	.zero		1


	//   ....[7]....
        /*0174*/ 	.word	0x00000640
        /*0178*/ 	.word	0x000000ff
        /*017c*/ 	.word	0x00000080
        /*0180*/ 	.short	0x0100
        /*0182*/ 	.byte	0x05
	.zero		1


	//   ....[8]....
        /*0184*/ 	.word	0x00000650
        /*0188*/ 	.word	0x000000ff
        /*018c*/ 	.word	0x00000020
        /*0190*/ 	.short	0x0100
        /*0192*/ 	.byte	0x05
	.zero		1


	//   ....[9]....
        /*0194*/ 	.word	0x00000660
        /*0198*/ 	.word	0x000000ff
        /*019c*/ 	.word	0x00000088
        /*01a0*/ 	.short	0x0100
        /*01a2*/ 	.byte	0x05
	.zero		1


	//   ....[10]....
        /*01a4*/ 	.word	0x00000670
        /*01a8*/ 	.word	0x000000ff
        /*01ac*/ 	.word	0x00000028
        /*01b0*/ 	.short	0x0100
        /*01b2*/ 	.byte	0x05
	.zero		1


	//   ....[11]....
        /*01b4*/ 	.word	0x00000680
        /*01b8*/ 	.word	0x000000ff
        /*01bc*/ 	.word	0x00000090
        /*01c0*/ 	.short	0x0100
        /*01c2*/ 	.byte	0x05
	.zero		1


	//   ....[12]....
        /*01c4*/ 	.word	0x00000690
        /*01c8*/ 	.word	0x000000ff
        /*01cc*/ 	.word	0x00000030
        /*01d0*/ 	.short	0x0100
        /*01d2*/ 	.byte	0x05
	.zero		1


	//   ....[13]....
        /*01d4*/ 	.word	0x000006a0
        /*01d8*/ 	.word	0x000000ff
        /*01dc*/ 	.word	0x00000098
        /*01e0*/ 	.short	0x0100
        /*01e2*/ 	.byte	0x05
	.zero		1


	//   ....[14]....
        /*01e4*/ 	.word	0x000006b0
        /*01e8*/ 	.word	0x000000ff
        /*01ec*/ 	.word	0x00000038
        /*01f0*/ 	.short	0x0100
        /*01f2*/ 	.byte	0x05
	.zero		1


	//   ....[15]....
        /*01f4*/ 	.word	0x000006c0
        /*01f8*/ 	.word	0x000000ff
        /*01fc*/ 	.word	0x000000a0
        /*0200*/ 	.short	0x0100
        /*0202*/ 	.byte	0x05
	.zero		1


	//   ....[16]....
        /*0204*/ 	.word	0x000006d0
        /*0208*/ 	.word	0x000000ff
        /*020c*/ 	.word	0x00000040
        /*0210*/ 	.short	0x0100
        /*0212*/ 	.byte	0x05
	.zero		1


	//   ....[17]....
        /*0214*/ 	.word	0x000006e0
        /*0218*/ 	.word	0x000000ff
        /*021c*/ 	.word	0x000000a8
        /*0220*/ 	.short	0x0100
        /*0222*/ 	.byte	0x05
	.zero		1


	//   ....[18]....
        /*0224*/ 	.word	0x000006f0
        /*0228*/ 	.word	0x000000ff
        /*022c*/ 	.word	0x00000048
        /*0230*/ 	.short	0x0100
        /*0232*/ 	.byte	0x05
	.zero		1


	//   ....[19]....
        /*0234*/ 	.word	0x00000700
        /*0238*/ 	.word	0x000000ff
        /*023c*/ 	.word	0x000000b0
        /*0240*/ 	.short	0x0100
        /*0242*/ 	.byte	0x05
	.zero		1


	//   ....[20]....
        /*0244*/ 	.word	0x00000710
        /*0248*/ 	.word	0x000000ff
        /*024c*/ 	.word	0x00000050
        /*0250*/ 	.short	0x0100
        /*0252*/ 	.byte	0x05
	.zero		1


	//   ....[21]....
        /*0254*/ 	.word	0x00000720
        /*0258*/ 	.word	0x000000ff
        /*025c*/ 	.word	0x000000b8
        /*0260*/ 	.short	0x0100
        /*0262*/ 	.byte	0x05
	.zero		1


	//   ....[22]....
        /*0264*/ 	.word	0x00000730
        /*0268*/ 	.word	0x000000ff
        /*026c*/ 	.word	0x00000058
        /*0270*/ 	.short	0x0100
        /*0272*/ 	.byte	0x05
	.zero		1


	//   ....[23]....
        /*0274*/ 	.word	0x00000740
        /*0278*/ 	.word	0x000000ff
        /*027c*/ 	.word	0x000000c0
        /*0280*/ 	.short	0x0100
        /*0282*/ 	.byte	0x05
	.zero		1


	//   ....[24]....
        /*0284*/ 	.word	0x00000750
        /*0288*/ 	.word	0x000000ff
        /*028c*/ 	.word	0x00000060
        /*0290*/ 	.short	0x0100
        /*0292*/ 	.byte	0x05
	.zero		1


	//   ....[25]....
        /*0294*/ 	.word	0x00000760
        /*0298*/ 	.word	0x000000ff
        /*029c*/ 	.word	0x000000c8
        /*02a0*/ 	.short	0x0100
        /*02a2*/ 	.byte	0x05
	.zero		1


	//   ....[26]....
        /*02a4*/ 	.word	0x000008a0
        /*02a8*/ 	.word	0x000000ff
        /*02ac*/ 	.word	0x000000d0
        /*02b0*/ 	.short	0x0100
        /*02b2*/ 	.byte	0x06
	.zero		1


	//   ....[27]....
        /*02b4*/ 	.word	0x000008b0
        /*02b8*/ 	.word	0x000000ff
        /*02bc*/ 	.word	0x000000e0
        /*02c0*/ 	.short	0x0100
        /*02c2*/ 	.byte	0x06
	.zero		1


	//   ....[28]....
        /*02c4*/ 	.word	0x000008c0
        /*02c8*/ 	.word	0x000000ff
        /*02cc*/ 	.word	0x000000d8
        /*02d0*/ 	.short	0x0100
        /*02d2*/ 	.byte	0x06
	.zero		1


	//   ....[29]....
        /*02d4*/ 	.word	0x000008d0
        /*02d8*/ 	.word	0x000000ff
        /*02dc*/ 	.word	0x000000e8
        /*02e0*/ 	.short	0x0100
        /*02e2*/ 	.byte	0x06
	.zero		1


	//   ....[30]....
        /*02e4*/ 	.word	0x000009c0
        /*02e8*/ 	.word	0x000000ff
        /*02ec*/ 	.word	0x000000f0
        /*02f0*/ 	.short	0x0100
        /*02f2*/ 	.byte	0x05
	.zero		1


	//   ....[31]....
        /*02f4*/ 	.word	0x000009d0
        /*02f8*/ 	.word	0x000000ff
        /*02fc*/ 	.word	0x000000f8
        /*0300*/ 	.short	0x0100
        /*0302*/ 	.byte	0x05
	.zero		1


	//   ....[32]....
        /*0304*/ 	.word	0x00000b10
        /*0308*/ 	.word	0x000000ff
        /*030c*/ 	.word	0x00000100
        /*0310*/ 	.short	0x0100
        /*0312*/ 	.byte	0x05
	.zero		1


	//   ....[33]....
        /*0314*/ 	.word	0x00000b20
        /*0318*/ 	.word	0x000000ff
        /*031c*/ 	.word	0x00000110
        /*0320*/ 	.short	0x0100
        /*0322*/ 	.byte	0x05
	.zero		1


	//   ....[34]....
        /*0324*/ 	.word	0x00000b30
        /*0328*/ 	.word	0x000000ff
        /*032c*/ 	.word	0x00000108
        /*0330*/ 	.short	0x0100
        /*0332*/ 	.byte	0x05
	.zero		1


	//   ....[35]....
        /*0334*/ 	.word	0x00000b40
        /*0338*/ 	.word	0x000000ff
        /*033c*/ 	.word	0x00000118
        /*0340*/ 	.short	0x0100
        /*0342*/ 	.byte	0x05
	.zero		1


	//   ....[36]....
        /*0344*/ 	.word	0x00000c70
        /*0348*/ 	.word	0x000000ff
        /*034c*/ 	.word	0x00000120
        /*0350*/ 	.short	0x0100
        /*0352*/ 	.byte	0x06
	.zero		1


	//   ....[37]....
        /*0354*/ 	.word	0x00000c80
        /*0358*/ 	.word	0x000000ff
        /*035c*/ 	.word	0x00000140
        /*0360*/ 	.short	0x0100
        /*0362*/ 	.byte	0x06
	.zero		1


	//   ....[38]....
        /*0364*/ 	.word	0x00000c90
        /*0368*/ 	.word	0x000000ff
        /*036c*/ 	.word	0x00000128
        /*0370*/ 	.short	0x0100
        /*0372*/ 	.byte	0x06
	.zero		1


	//   ....[39]....
        /*0374*/ 	.word	0x00000ca0
        /*0378*/ 	.word	0x000000ff
        /*037c*/ 	.word	0x00000148
        /*0380*/ 	.short	0x0100
        /*0382*/ 	.byte	0x06
	.zero		1


	//   ....[40]....
        /*0384*/ 	.word	0x00000cb0
        /*0388*/ 	.word	0x000000ff
        /*038c*/ 	.word	0x00000130
        /*0390*/ 	.short	0x0100
        /*0392*/ 	.byte	0x06
	.zero		1


	//   ....[41]....
        /*0394*/ 	.word	0x00000cc0
        /*0398*/ 	.word	0x000000ff
        /*039c*/ 	.word	0x00000150
        /*03a0*/ 	.short	0x0100
        /*03a2*/ 	.byte	0x06
	.zero		1


	//   ....[42]....
        /*03a4*/ 	.word	0x00000cd0
        /*03a8*/ 	.word	0x000000ff
        /*03ac*/ 	.word	0x00000138
        /*03b0*/ 	.short	0x0100
        /*03b2*/ 	.byte	0x06
	.zero		1


	//   ....[43]....
        /*03b4*/ 	.word	0x00000ce0
        /*03b8*/ 	.word	0x000000ff
        /*03bc*/ 	.word	0x00000158
        /*03c0*/ 	.short	0x0100
        /*03c2*/ 	.byte	0x06
	.zero		1


	//   ....[44]....
        /*03c4*/ 	.word	0x00000dd0
        /*03c8*/ 	.word	0x000000ff
        /*03cc*/ 	.word	0x00000160
        /*03d0*/ 	.short	0x0100
        /*03d2*/ 	.byte	0x05
	.zero		1


	//   ....[45]....
        /*03d4*/ 	.word	0x00000de0
        /*03d8*/ 	.word	0x000000ff
        /*03dc*/ 	.word	0x00000170
        /*03e0*/ 	.short	0x0100
        /*03e2*/ 	.byte	0x05
	.zero		1


	//   ....[46]....
        /*03e4*/ 	.word	0x00000df0
        /*03e8*/ 	.word	0x000000ff
        /*03ec*/ 	.word	0x00000168
        /*03f0*/ 	.short	0x0100
        /*03f2*/ 	.byte	0x05
	.zero		1


	//   ....[47]....
        /*03f4*/ 	.word	0x00000e00
        /*03f8*/ 	.word	0x000000ff
        /*03fc*/ 	.word	0x00000178
        /*0400*/ 	.short	0x0100
        /*0402*/ 	.byte	0x05
	.zero		1


	//   ....[48]....
        /*0404*/ 	.word	0x000016e0
        /*0408*/ 	.word	0x00000003
        /*040c*/ 	.word	0x00000170
        /*0410*/ 	.short	0x010a
        /*0412*/ 	.byte	0xff
	.zero		1


	//   ....[49]....
        /*0414*/ 	.word	0x00001710
        /*0418*/ 	.word	0x00000003
        /*041c*/ 	.word	0x00000160
        /*0420*/ 	.short	0x0101
        /*0422*/ 	.byte	0xff
	.zero		1


	//   ....[50]....
        /*0424*/ 	.word	0x000017e0
        /*0428*/ 	.word	0x000000ff
        /*042c*/ 	.word	0x00000068
        /*0430*/ 	.short	0x010a
        /*0432*/ 	.byte	0x05
	.zero		1


	//   ....[51]....
        /*0434*/ 	.word	0x00001880
        /*0438*/ 	.word	0x000000ff
        /*043c*/ 	.word	0x00000068
        /*0440*/ 	.short	0x010a
        /*0442*/ 	.byte	0x21
	.zero		1


	//   ....[52]....
        /*0444*/ 	.word	0x000019d0
        /*0448*/ 	.word	0x000000ff
        /*044c*/ 	.word	0x00000068
        /*0450*/ 	.short	0x010a
        /*0452*/ 	.byte	0x08
	.zero		1


	//   ....[53]....
        /*0454*/ 	.word	0x00001ae0
        /*0458*/ 	.word	0x000000ff
        /*045c*/ 	.word	0x000000f8
        /*0460*/ 	.short	0x0101
        /*0462*/ 	.byte	0x04
	.zero		1


	//   ....[54]....
        /*0464*/ 	.word	0x00001b00
        /*0468*/ 	.word	0x000000ff
        /*046c*/ 	.word	0x00000068
        /*0470*/ 	.short	0x010a
        /*0472*/ 	.byte	0x05
	.zero		1


	//   ....[55]....
        /*0474*/ 	.word	0x00001b80
        /*0478*/ 	.word	0x000000ff
        /*047c*/ 	.word	0x00000068
        /*0480*/ 	.short	0x010a
        /*0482*/ 	.byte	0x11
	.zero		1


	//   ....[56]....
        /*0484*/ 	.word	0x00001cd0
        /*0488*/ 	.word	0x000000ff
        /*048c*/ 	.word	0x00000068
        /*0490*/ 	.short	0x010a
        /*0492*/ 	.byte	0x08
	.zero		1


	//   ....[57]....
        /*0494*/ 	.word	0x00001e10
        /*0498*/ 	.word	0x00000002
        /*049c*/ 	.word	0x00000100
        /*04a0*/ 	.short	0x010a
        /*04a2*/ 	.byte	0xff
	.zero		1


	//   ....[58]....
        /*04a4*/ 	.word	0x00001ed0
        /*04a8*/ 	.word	0x00000002
        /*04ac*/ 	.word	0x00000000
        /*04b0*/ 	.short	0x0101
        /*04b2*/ 	.byte	0xff
	.zero		1


	//   ....[59]....
        /*04b4*/ 	.word	0x00002430
        /*04b8*/ 	.word	0x000000ff
        /*04bc*/ 	.word	0x00000000
        /*04c0*/ 	.short	0x010a
        /*04c2*/ 	.byte	0x05
	.zero		1


	//   ....[60]....
        /*04c4*/ 	.word	0x000024c0
        /*04c8*/ 	.word	0x000000ff
        /*04cc*/ 	.word	0x00000000
        /*04d0*/ 	.short	0x010a
        /*04d2*/ 	.byte	0x05
	.zero		1


	//   ....[61]....
        /*04d4*/ 	.word	0x00002550
        /*04d8*/ 	.word	0x000000ff
        /*04dc*/ 	.word	0x00000000
        /*04e0*/ 	.short	0x010a
        /*04e2*/ 	.byte	0x05
	.zero		1


	//   ....[62]....
        /*04e4*/ 	.word	0x000025e0
        /*04e8*/ 	.word	0x000000ff
        /*04ec*/ 	.word	0x00000000
        /*04f0*/ 	.short	0x010a
        /*04f2*/ 	.byte	0x05
	.zero		1


	//   ....[63]....
        /*04f4*/ 	.word	0x00002670
        /*04f8*/ 	.word	0x000000ff
        /*04fc*/ 	.word	0x00000000
        /*0500*/ 	.short	0x010a
        /*0502*/ 	.byte	0x05
	.zero		1


	//   ....[64]....
        /*0504*/ 	.word	0x00002700
        /*0508*/ 	.word	0x000000ff
        /*050c*/ 	.word	0x00000000
        /*0510*/ 	.short	0x010a
        /*0512*/ 	.byte	0x05
	.zero		1


	//   ....[65]....
        /*0514*/ 	.word	0x00002790
        /*0518*/ 	.word	0x000000ff
        /*051c*/ 	.word	0x00000000
        /*0520*/ 	.short	0x010a
        /*0522*/ 	.byte	0x05
	.zero		1


	//   ....[66]....
        /*0524*/ 	.word	0x00002820
        /*0528*/ 	.word	0x000000ff
        /*052c*/ 	.word	0x00000000
        /*0530*/ 	.short	0x010a
        /*0532*/ 	.byte	0x05
	.zero		1


	//   ....[67]....
        /*0534*/ 	.word	0x000028b0
        /*0538*/ 	.word	0x000000ff
        /*053c*/ 	.word	0x00000000
        /*0540*/ 	.short	0x010a
        /*0542*/ 	.byte	0x05
	.zero		1


	//   ....[68]....
        /*0544*/ 	.word	0x00002940
        /*0548*/ 	.word	0x000000ff
        /*054c*/ 	.word	0x00000000
        /*0550*/ 	.short	0x010a
        /*0552*/ 	.byte	0x05
	.zero		1


	//   ....[69]....
        /*0554*/ 	.word	0x000029d0
        /*0558*/ 	.word	0x000000ff
        /*055c*/ 	.word	0x00000000
        /*0560*/ 	.short	0x010a
        /*0562*/ 	.byte	0x05
	.zero		1


	//   ....[70]....
        /*0564*/ 	.word	0x00002a60
        /*0568*/ 	.word	0x000000ff
        /*056c*/ 	.word	0x00000000
        /*0570*/ 	.short	0x010a
        /*0572*/ 	.byte	0x05
	.zero		1


	//   ....[71]....
        /*0574*/ 	.word	0x00002b00
        /*0578*/ 	.word	0x00000000
        /*057c*/ 	.word	0x00000000
        /*0580*/ 	.short	0x010a
        /*0582*/ 	.byte	0xff
	.zero		1


	//   ....[72]....
        /*0584*/ 	.word	0x00002c20
        /*0588*/ 	.word	0x00000000
        /*058c*/ 	.word	0x00000160
        /*0590*/ 	.short	0x010a
        /*0592*/ 	.byte	0xff
	.zero		1


	//   ....[73]....
        /*0594*/ 	.word	0x00002c80
        /*0598*/ 	.word	0x00000004
        /*059c*/ 	.word	0x00000000
        /*05a0*/ 	.short	0x0101
        /*05a2*/ 	.byte	0xff
	.zero		1


	//   ....[74]....
        /*05a4*/ 	.word	0x00002ca0
        /*05a8*/ 	.word	0x000000ff
        /*05ac*/ 	.word	0x00000110
        /*05b0*/ 	.short	0x010a
        /*05b2*/ 	.byte	0x05
	.zero		1


	//   ....[75]....
        /*05b4*/ 	.word	0x00002dc0
        /*05b8*/ 	.word	0x00000000
        /*05bc*/ 	.word	0x00000100
        /*05c0*/ 	.short	0x010a
        /*05c2*/ 	.byte	0xff
	.zero		1


	//   ....[76]....
        /*05c4*/ 	.word	0x00002ed0
        /*05c8*/ 	.word	0x00000000
        /*05cc*/ 	.word	0x00000000
        /*05d0*/ 	.short	0x0101
        /*05d2*/ 	.byte	0xff
	.zero		1


	//   ....[77]....
        /*05d4*/ 	.word	0x00002f60
        /*05d8*/ 	.word	0x000000ff
        /*05dc*/ 	.word	0x00000110
        /*05e0*/ 	.short	0x0106
        /*05e2*/ 	.byte	0x05
	.zero		1


	//   ....[78]....
        /*05e4*/ 	.word	0x00002f80
        /*05e8*/ 	.word	0x000000ff
        /*05ec*/ 	.word	0x00000110
        /*05f0*/ 	.short	0x010a
        /*05f2*/ 	.byte	0x05
	.zero		1


	//   ....[79]....
        /*05f4*/ 	.word	0x00003010
        /*05f8*/ 	.word	0x000000ff
        /*05fc*/ 	.word	0x00000110
        /*0600*/ 	.short	0x0106
        /*0602*/ 	.byte	0x04
	.zero		1


	//   ....[80]....
        /*0604*/ 	.word	0x00003050
        /*0608*/ 	.word	0x00000000
        /*060c*/ 	.word	0x00000110
        /*0610*/ 	.short	0x010a
        /*0612*/ 	.byte	0xff
	.zero		1


	//   ....[81]....
        /*0614*/ 	.word	0x00003550
        /*0618*/ 	.word	0x00000000
        /*061c*/ 	.word	0x00000100
        /*0620*/ 	.short	0x010a
        /*0622*/ 	.byte	0xff
	.zero		1


	//   ....[82]....
        /*0624*/ 	.word	0x00003660
        /*0628*/ 	.word	0x00000003
        /*062c*/ 	.word	0x00000000
        /*0630*/ 	.short	0x0101
        /*0632*/ 	.byte	0xff
	.zero		1


	//   ....[83]....
        /*0634*/ 	.word	0x00003670
        /*0638*/ 	.word	0x000000ff
        /*063c*/ 	.word	0x00000000
        /*0640*/ 	.short	0x010a
        /*0642*/ 	.byte	0x05
	.zero		1


	//   ....[84]....
        /*0644*/ 	.word	0x000036e0
        /*0648*/ 	.word	0x000000ff
        /*064c*/ 	.word	0x00000140
        /*0650*/ 	.short	0x010a
        /*0652*/ 	.byte	0x0e
	.zero		1


	//   ....[85]....
        /*0654*/ 	.word	0x000037b0
        /*0658*/ 	.word	0x000000ff
        /*065c*/ 	.word	0x00000000
        /*0660*/ 	.short	0x010a
        /*0662*/ 	.byte	0x07
	.zero		1


	//   ....[86]....
        /*0664*/ 	.word	0x000038e0
        /*0668*/ 	.word	0x000000ff
        /*066c*/ 	.word	0x00000000
        /*0670*/ 	.short	0x010a
        /*0672*/ 	.byte	0x13
	.zero		1


	//   ....[87]....
        /*0674*/ 	.word	0x00003ae0
        /*0678*/ 	.word	0x000000ff
        /*067c*/ 	.word	0x00000000
        /*0680*/ 	.short	0x010a
        /*0682*/ 	.byte	0x05
	.zero		1


	//   ....[88]....
        /*0684*/ 	.word	0x00003b70
        /*0688*/ 	.word	0x000000ff
        /*068c*/ 	.word	0x00000000
        /*0690*/ 	.short	0x010a
        /*0692*/ 	.byte	0x05
	.zero		1


	//   ....[89]....
        /*0694*/ 	.word	0x00003c00
        /*0698*/ 	.word	0x000000ff
        /*069c*/ 	.word	0x00000000
        /*06a0*/ 	.short	0x010a
        /*06a2*/ 	.byte	0x05
	.zero		1


	//   ....[90]....
        /*06a4*/ 	.word	0x00003c90
        /*06a8*/ 	.word	0x000000ff
        /*06ac*/ 	.word	0x00000000
        /*06b0*/ 	.short	0x010a
        /*06b2*/ 	.byte	0x06
	.zero		1


	//   ....[91]....
        /*06b4*/ 	.word	0x000040d0
        /*06b8*/ 	.word	0x00000000
        /*06bc*/ 	.word	0x00000100
        /*06c0*/ 	.short	0x010a
        /*06c2*/ 	.byte	0xff
	.zero		1


	//   ....[92]....
        /*06c4*/ 	.word	0x000041b0
        /*06c8*/ 	.word	0x00000000
        /*06cc*/ 	.word	0x00000000
        /*06d0*/ 	.short	0x0101
        /*06d2*/ 	.byte	0xff
	.zero		1


	//   ....[93]....
        /*06d4*/ 	.word	0x000044d0
        /*06d8*/ 	.word	0x000000ff
        /*06dc*/ 	.word	0x000000f8
        /*06e0*/ 	.short	0x010a
        /*06e2*/ 	.byte	0x04
	.zero		1


	//   ....[94]....
        /*06e4*/ 	.word	0x000046b0
        /*06e8*/ 	.word	0x000000ff
        /*06ec*/ 	.word	0x000000e0
        /*06f0*/ 	.short	0x010a
        /*06f2*/ 	.byte	0x0d
	.zero		1


	//   ....[95]....
        /*06f4*/ 	.word	0x00004b00
        /*06f8*/ 	.word	0x000000ff
        /*06fc*/ 	.word	0x000000d0
        /*0700*/ 	.short	0x010b
        /*0702*/ 	.byte	0x0d
	.zero		1


	//   ....[96]....
        /*0704*/ 	.word	0x00004b60
        /*0708*/ 	.word	0x000000ff
        /*070c*/ 	.word	0x00000000
        /*0710*/ 	.short	0x0101
        /*0712*/ 	.byte	0x15
	.zero		1


	//   ....[97]....
        /*0714*/ 	.word	0x00004c10
        /*0718*/ 	.word	0x000000ff
        /*071c*/ 	.word	0x00000000
        /*0720*/ 	.short	0x010a
        /*0722*/ 	.byte	0x04
	.zero		1


	//   ....[98]....
        /*0724*/ 	.word	0x00004cb0
        /*0728*/ 	.word	0x00000000
        /*072c*/ 	.word	0x00000000
        /*0730*/ 	.short	0x010a
        /*0732*/ 	.byte	0xff
	.zero		1


	//   ....[99]....
        /*0734*/ 	.word	0x00005020
        /*0738*/ 	.word	0x00000000
        /*073c*/ 	.word	0x00000100
        /*0740*/ 	.short	0x010a
        /*0742*/ 	.byte	0xff
	.zero		1


	//   ....[100]....
        /*0744*/ 	.word	0x00005130
        /*0748*/ 	.word	0x00000000
        /*074c*/ 	.word	0x00000000
        /*0750*/ 	.short	0x0101
        /*0752*/ 	.byte	0xff
	.zero		1


	//   ....[101]....
        /*0754*/ 	.word	0x00005b30
        /*0758*/ 	.word	0x00000000
        /*075c*/ 	.word	0x000000d0
        /*0760*/ 	.short	0x010a
        /*0762*/ 	.byte	0xff
	.zero		1


	//   ....[102]....
        /*0764*/ 	.word	0x00005b70
        /*0768*/ 	.word	0x000000a0
        /*076c*/ 	.word	0x00000120
        /*0770*/ 	.short	0x010a
        /*0772*/ 	.byte	0xff
	.zero		1


	//   ....[103]....
        /*0774*/ 	.word	0x00005c70
        /*0778*/ 	.word	0x00000000
        /*077c*/ 	.word	0x000000d0
        /*0780*/ 	.short	0x010a
        /*0782*/ 	.byte	0xff
	.zero		1


	//   ....[104]....
        /*0784*/ 	.word	0x00005f80
        /*0788*/ 	.word	0x000000a0
        /*078c*/ 	.word	0x00000120
        /*0790*/ 	.short	0x010a
        /*0792*/ 	.byte	0xff
	.zero		1


	//   ....[105]....
        /*0794*/ 	.word	0x000069a0
        /*0798*/ 	.word	0x000000ff
        /*079c*/ 	.word	0x00000000
        /*07a0*/ 	.short	0x0101
        /*07a2*/ 	.byte	0x05
	.zero		1


	//   ....[106]....
        /*07a4*/ 	.word	0x00007d00
        /*07a8*/ 	.word	0x00000000
        /*07ac*/ 	.word	0x00000000
        /*07b0*/ 	.short	0x0101
        /*07b2*/ 	.byte	0xff
	.zero		1


	//   ....[107]....
        /*07b4*/ 	.word	0x00007fa0
        /*07b8*/ 	.word	0x00000003
        /*07bc*/ 	.word	0x00000170
        /*07c0*/ 	.short	0x010a
        /*07c2*/ 	.byte	0xff
	.zero		1


	//   ....[108]....
        /*07c4*/ 	.word	0x00008000
        /*07c8*/ 	.word	0x00000002
        /*07cc*/ 	.word	0x00000068
        /*07d0*/ 	.short	0x010a
        /*07d2*/ 	.byte	0xff
	.zero		1


	//   ....[109]....
        /*07d4*/ 	.word	0x00008060
        /*07d8*/ 	.word	0x00000002
        /*07dc*/ 	.word	0x00000068
        /*07e0*/ 	.short	0x010a
        /*07e2*/ 	.byte	0xff
	.zero		1


	//   ....[110]....
        /*07e4*/ 	.word	0x000080b0
        /*07e8*/ 	.word	0x00000002
        /*07ec*/ 	.word	0x00000100
        /*07f0*/ 	.short	0x010a
        /*07f2*/ 	.byte	0xff
	.zero		1


	//   ....[111]....
        /*07f4*/ 	.word	0x00008110
        /*07f8*/ 	.word	0x00000000
        /*07fc*/ 	.word	0x00000000
        /*0800*/ 	.short	0x010a
        /*0802*/ 	.byte	0xff
	.zero		1


	//   ....[112]....
        /*0804*/ 	.word	0x00008170
        /*0808*/ 	.word	0x00000000
        /*080c*/ 	.word	0x00000000
        /*0810*/ 	.short	0x010a
        /*0812*/ 	.byte	0xff
	.zero		1


	//   ....[113]....
        /*0814*/ 	.word	0x000081d0
        /*0818*/ 	.word	0x00000000
        /*081c*/ 	.word	0x00000000
        /*0820*/ 	.short	0x010a
        /*0822*/ 	.byte	0xff
	.zero		1


	//   ....[114]....
        /*0824*/ 	.word	0x00008230
        /*0828*/ 	.word	0x00000000
        /*082c*/ 	.word	0x00000000
        /*0830*/ 	.short	0x010a
        /*0832*/ 	.byte	0xff
	.zero		1


	//   ....[115]....
        /*0834*/ 	.word	0x00008290
        /*0838*/ 	.word	0x00000000
        /*083c*/ 	.word	0x00000000
        /*0840*/ 	.short	0x010a
        /*0842*/ 	.byte	0xff
	.zero		1


	//   ....[116]....
        /*0844*/ 	.word	0x000082f0
        /*0848*/ 	.word	0x00000000
        /*084c*/ 	.word	0x00000000
        /*0850*/ 	.short	0x010a
        /*0852*/ 	.byte	0xff
	.zero		1


	//   ....[117]....
        /*0854*/ 	.word	0x00008350
        /*0858*/ 	.word	0x00000000
        /*085c*/ 	.word	0x00000000
        /*0860*/ 	.short	0x010a
        /*0862*/ 	.byte	0xff
	.zero		1


	//   ....[118]....
        /*0864*/ 	.word	0x000083b0
        /*0868*/ 	.word	0x00000000
        /*086c*/ 	.word	0x00000000
        /*0870*/ 	.short	0x010a
        /*0872*/ 	.byte	0xff
	.zero		1


	//   ....[119]....
        /*0874*/ 	.word	0x00008410
        /*0878*/ 	.word	0x00000000
        /*087c*/ 	.word	0x00000000
        /*0880*/ 	.short	0x010a
        /*0882*/ 	.byte	0xff
	.zero		1


	//   ....[120]....
        /*0884*/ 	.word	0x00008470
        /*0888*/ 	.word	0x00000000
        /*088c*/ 	.word	0x00000000
        /*0890*/ 	.short	0x010a
        /*0892*/ 	.byte	0xff
	.zero		1


	//   ....[121]....
        /*0894*/ 	.word	0x000084d0
        /*0898*/ 	.word	0x00000000
        /*089c*/ 	.word	0x00000000
        /*08a0*/ 	.short	0x010a
        /*08a2*/ 	.byte	0xff
	.zero		1


	//   ....[122]....
        /*08a4*/ 	.word	0x00008530
        /*08a8*/ 	.word	0x00000000
        /*08ac*/ 	.word	0x00000000
        /*08b0*/ 	.short	0x010a
        /*08b2*/ 	.byte	0xff
	.zero		1


	//   ....[123]....
        /*08b4*/ 	.word	0x00008580
        /*08b8*/ 	.word	0x00000000
        /*08bc*/ 	.word	0x00000160
        /*08c0*/ 	.short	0x010a
        /*08c2*/ 	.byte	0xff
	.zero		1


	//   ....[124]....
        /*08c4*/ 	.word	0x000085e0
        /*08c8*/ 	.word	0x00000000
        /*08cc*/ 	.word	0x00000110
        /*08d0*/ 	.short	0x010a
        /*08d2*/ 	.byte	0xff
	.zero		1


	//   ....[125]....
        /*08d4*/ 	.word	0x00008630
        /*08d8*/ 	.word	0x00000000
        /*08dc*/ 	.word	0x00000100
        /*08e0*/ 	.short	0x010a
        /*08e2*/ 	.byte	0xff
	.zero		1


	//   ....[126]....
        /*08e4*/ 	.word	0x00008690
        /*08e8*/ 	.word	0x00000000
        /*08ec*/ 	.word	0x00000110
        /*08f0*/ 	.short	0x010a
        /*08f2*/ 	.byte	0xff
	.zero		1


	//   ....[127]....
        /*08f4*/ 	.word	0x000086e0
        /*08f8*/ 	.word	0x00000000
        /*08fc*/ 	.word	0x00000100
        /*0900*/ 	.short	0x010a
        /*0902*/ 	.byte	0xff
	.zero		1


	//   ....[128]....
        /*0904*/ 	.word	0x00008740
        /*0908*/ 	.word	0x00000003
        /*090c*/ 	.word	0x00000140
        /*0910*/ 	.short	0x010a
        /*0912*/ 	.byte	0xff
	.zero		1


	//   ....[129]....
        /*0914*/ 	.word	0x000087a0
        /*0918*/ 	.word	0x00000000
        /*091c*/ 	.word	0x00000000
        /*0920*/ 	.short	0x010a
        /*0922*/ 	.byte	0xff
	.zero		1


	//   ....[130]....
        /*0924*/ 	.word	0x00008800
        /*0928*/ 	.word	0x00000000
        /*092c*/ 	.word	0x00000000
        /*0930*/ 	.short	0x010a
        /*0932*/ 	.byte	0xff
	.zero		1


	//   ....[131]....
        /*0934*/ 	.word	0x00008860
        /*0938*/ 	.word	0x00000000
        /*093c*/ 	.word	0x00000000
        /*0940*/ 	.short	0x010a
        /*0942*/ 	.byte	0xff
	.zero		1


	//   ....[132]....
        /*0944*/ 	.word	0x000088c0
        /*0948*/ 	.word	0x00000000
        /*094c*/ 	.word	0x00000000
        /*0950*/ 	.short	0x010a
        /*0952*/ 	.byte	0xff
	.zero		1


	//   ....[133]....
        /*0954*/ 	.word	0x00008920
        /*0958*/ 	.word	0x00000000
        /*095c*/ 	.word	0x00000000
        /*0960*/ 	.short	0x010a
        /*0962*/ 	.byte	0xff
	.zero		1


	//   ....[134]....
        /*0964*/ 	.word	0x00008970
        /*0968*/ 	.word	0x00000000
        /*096c*/ 	.word	0x00000100
        /*0970*/ 	.short	0x010a
        /*0972*/ 	.byte	0xff
	.zero		1


	//   ....[135]....
        /*0974*/ 	.word	0x000089d0
        /*0978*/ 	.word	0x00000000
        /*097c*/ 	.word	0x000000f8
        /*0980*/ 	.short	0x010a
        /*0982*/ 	.byte	0xff
	.zero		1


	//   ....[136]....
        /*0984*/ 	.word	0x00008a30
        /*0988*/ 	.word	0x00000003
        /*098c*/ 	.word	0x000000e0
        /*0990*/ 	.short	0x010a
        /*0992*/ 	.byte	0xff
	.zero		1


	//   ....[137]....
        /*0994*/ 	.word	0x00008a90
        /*0998*/ 	.word	0x00000000
        /*099c*/ 	.word	0x00000000
        /*09a0*/ 	.short	0x010a
        /*09a2*/ 	.byte	0xff
	.zero		1


	//   ....[138]....
        /*09a4*/ 	.word	0x00008ae0
        /*09a8*/ 	.word	0x00000000
        /*09ac*/ 	.word	0x00000100
        /*09b0*/ 	.short	0x010a
        /*09b2*/ 	.byte	0xff
	.zero		1


	//   ....[139]....
        /*09b4*/ 	.word	0x00008b30
        /*09b8*/ 	.word	0x00000000
        /*09bc*/ 	.word	0x000000d0
        /*09c0*/ 	.short	0x010a
        /*09c2*/ 	.byte	0xff
	.zero		1


	//   ....[140]....
        /*09c4*/ 	.word	0x00008b80
        /*09c8*/ 	.word	0x000000a0
        /*09cc*/ 	.word	0x00000120
        /*09d0*/ 	.short	0x010a
        /*09d2*/ 	.byte	0xff
	.zero		1


	//----- nvinfo : EIATTR_NUM_MBARRIERS
	.align		4
.L_47:
        /*09d4*/ 	.byte	0x03, 0x38
        /*09d6*/ 	.short	0x0030


	//----- nvinfo : EIATTR_EXIT_INSTR_OFFSETS
	.align		4
        /*09d8*/ 	.byte	0x04, 0x1c
        /*09da*/ 	.short	(.L_49 - .L_48)


	//   ....[0]....
.L_48:
        /*09dc*/ 	.word	0x00002b30


	//   ....[1]....
        /*09e0*/ 	.word	0x00003020


	//   ....[2]....
        /*09e4*/ 	.word	0x00003080


	//   ....[3]....
        /*09e8*/ 	.word	0x00003ef0


	//   ....[4]....
        /*09ec*/ 	.word	0x00004ce0


	//   ....[5]....
        /*09f0*/ 	.word	0x00004d20


	//   ....[6]....
        /*09f4*/ 	.word	0x00007eb0


	//   ....[7]....
        /*09f8*/ 	.word	0x00007f30


	//   ....[8]....
        /*09fc*/ 	.word	0x00007f60


	//   ....[9]....
        /*0a00*/ 	.word	0x00007f90


	//----- nvinfo : EIATTR_MAX_THREADS
	.align		4
.L_49:
        /*0a04*/ 	.byte	0x04, 0x05
        /*0a06*/ 	.short	(.L_51 - .L_50)
.L_50:
        /*0a08*/ 	.word	0x00000100
        /*0a0c*/ 	.word	0x00000001
        /*0a10*/ 	.word	0x00000001


	//----- nvinfo : EIATTR_CRS_STACK_SIZE
	.align		4
.L_51:
        /*0a14*/ 	.byte	0x04, 0x1e
        /*0a16*/ 	.short	(.L_53 - .L_52)
.L_52:
        /*0a18*/ 	.word	0x00000000


	//----- nvinfo : EIATTR_CBANK_PARAM_SIZE
	.align		4
.L_53:
        /*0a1c*/ 	.byte	0x03, 0x19
        /*0a1e*/ 	.short	0x0800


	//----- nvinfo : EIATTR_PARAM_CBANK
	.align		4
        /*0a20*/ 	.byte	0x04, 0x0a
        /*0a22*/ 	.short	(.L_55 - .L_54)
	.align		4
.L_54:
        /*0a24*/ 	.word	index@(.nv.constant0._ZN7cutlass13device_kernelINS_4gemm6kernel13GemmUniversalIN4cute5tupleIJiiiiEEENS1_10collective13CollectiveMmaINS1_35MainloopSm100TmaUmmaWarpSpecializedILi13ELi2ELi4ENS5_IJNS4_1CILi1EEESB_SB_EEEEENS5_IJNSA_ILi64EEENSA_ILi160EEENSA_ILi32EEEEEENS_10bfloat16_tENS5_IJlSB_lEEESI_SJ_NS4_8TiledMMAINS4_8MMA_AtomIJNS4_20SM100_MMA_F16BF16_SSISI_SI_fLi64ELi160ELNS4_4UMMA5MajorE0ELSO_0ELNSN_7ScaleInE0ELSP_0EEEEEENS4_6LayoutISC_NS5_IJNSA_ILi0EEEST_ST_EEEEENS5_IJNS4_10UnderscoreESW_SW_EEEEENS4_13SM90_TMA_LOADENS4_14ComposedLayoutINS4_7SwizzleILi2ELi4ELi3EEENS4_18smem_ptr_flag_bitsILi16EEENSS_INS5_IJNSA_ILi8EEESG_EEENS5_IJSG_SB_EEEEEEEvNS4_8identityESZ_S19_vS1A_EENS_8epilogue10collective18CollectiveEpilogueINS1C_23Sm100TmaWarpSpecializedILi2ELi1ELi80ELb1ELb0EEEJSH_NS5_IJNSS_ISE_SB_EENSS_ISF_SB_EEEEESI_SJ_SI_SJ_NS1C_6fusion15FusionCallbacksIS1G_NS1K_17LinearCombinationISI_fSI_fLNS_15FloatRoundStyleE2EEESH_S1J_JEEENS4_5SM1004TMEM4LOAD26SM100_TMEM_LOAD_16dp256b4xESZ_S19_NS4_17SM75_U32x4_LDSM_NENS4_14SM90_TMA_STOREES19_NS4_17SM90_U32x4_STSM_NENS4_39AutoVectorizingCopyWithAssumedAlignmentILi128EEEEEEvvEEEEvNT_6ParamsE)
        /*0a28*/ 	.short	0x0380
        /*0a2a*/ 	.short	0x0800


	//----- nvinfo : EIATTR_SW_WAR
	.align		4
.L_55:
        /*0a2c*/ 	.byte	0x04, 0x36
        /*0a2e*/ 	.short	(.L_57 - .L_56)
.L_56:
        /*0a30*/ 	.word	0x00000008
.L_57:


//--------------------- .nv.callgraph             --------------------------
	.section	.nv.callgraph,"",@"SHT_CUDA_CALLGRAPH"
	.align	4
	.sectionentsize	8
	.align		4
        /*0000*/ 	.word	0x00000000
	.align		4
        /*0004*/ 	.word	0xffffffff
	.align		4
        /*0008*/ 	.word	index@(_ZN7cutlass13device_kernelINS_4gemm6kernel13GemmUniversalIN4cute5tupleIJiiiiEEENS1_10collective13CollectiveMmaINS1_35MainloopSm100TmaUmmaWarpSpecializedILi13ELi2ELi4ENS5_IJNS4_1CILi1EEESB_SB_EEEEENS5_IJNSA_ILi64EEENSA_ILi160EEENSA_ILi32EEEEEENS_10bfloat16_tENS5_IJlSB_lEEESI_SJ_NS4_8TiledMMAINS4_8MMA_AtomIJNS4_20SM100_MMA_F16BF16_SSISI_SI_fLi64ELi160ELNS4_4UMMA5MajorE0ELSO_0ELNSN_7ScaleInE0ELSP_0EEEEEENS4_6LayoutISC_NS5_IJNSA_ILi0EEEST_ST_EEEEENS5_IJNS4_10UnderscoreESW_SW_EEEEENS4_13SM90_TMA_LOADENS4_14ComposedLayoutINS4_7SwizzleILi2ELi4ELi3EEENS4_18smem_ptr_flag_bitsILi16EEENSS_INS5_IJNSA_ILi8EEESG_EEENS5_IJSG_SB_EEEEEEEvNS4_8identityESZ_S19_vS1A_EENS_8epilogue10collective18CollectiveEpilogueINS1C_23Sm100TmaWarpSpecializedILi2ELi1ELi80ELb1ELb0EEEJSH_NS5_IJNSS_ISE_SB_EENSS_ISF_SB_EEEEESI_SJ_SI_SJ_NS1C_6fusion15FusionCallbacksIS1G_NS1K_17LinearCombinationISI_fSI_fLNS_15FloatRoundStyleE2EEESH_S1J_JEEENS4_5SM1004TMEM4LOAD26SM100_TMEM_LOAD_16dp256b4xESZ_S19_NS4_17SM75_U32x4_LDSM_NENS4_14SM90_TMA_STOREES19_NS4_17SM90_U32x4_STSM_NENS4_39AutoVectorizingCopyWithAssumedAlignmentILi128EEEEEEvvEEEEvNT_6ParamsE)
	.align		4
        /*000c*/ 	.word	index@(__assertfail)
	.align		4
        /*0010*/ 	.word	0x00000000
	.align		4
        /*0014*/ 	.word	0xfffffffe
	.align		4
        /*0018*/ 	.word	0x00000000
	.align		4
        /*001c*/ 	.word	0xfffffffd
	.align		4
        /*0020*/ 	.word	0x00000000
	.align		4
        /*0024*/ 	.word	0xfffffffc


//--------------------- .nv.constant4             --------------------------
	.section	.nv.constant4,"a",@progbits
	.align	8
	.align		8
.nv.constant4:
        /*0000*/ 	.dword	__assertfail
	.align		8
        /*0008*/ 	.dword	__unnamed_1
	.align		8
        /*0010*/ 	.dword	__unnamed_2
	.align		8
        /*0018*/ 	.dword	_ZN39_INTERNAL_8bb9011e_4_k_cu_f8c8401c_28564cuda3std3__45__cpo5beginE
	.align		8
        /*0020*/ 	.dword	_ZN39_INTERNAL_8bb9011e_4_k_cu_f8c8401c_28564cuda3std3__45__cpo3endE
	.align		8
        /*0028*/ 	.dword	_ZN39_INTERNAL_8bb9011e_4_k_cu_f8c8401c_28564cuda3std3__45__cpo6cbeginE
	.align		8
        /*0030*/ 	.dword	_ZN39_INTERNAL_8bb9011e_4_k_cu_f8c8401c_28564cuda3std3__45__cpo4cendE
	.align		8
        /*0038*/ 	.dword	_ZN39_INTERNAL_8bb9011e_4_k_cu_f8c8401c_28564cuda3std3__441_GLOBAL__N__8bb9011e_4_k_cu_f8c8401c_28566ignoreE
	.align		8
        /*0040*/ 	.dword	_ZN39_INTERNAL_8bb9011e_4_k_cu_f8c8401c_28564cuda3std3__419piecewise_constructE
	.align		8
        /*0048*/ 	.dword	_ZN39_INTERNAL_8bb9011e_4_k_cu_f8c8401c_28564cuda3std3__48in_placeE
	.align		8
        /*0050*/ 	.dword	_ZN39_INTERNAL_8bb9011e_4_k_cu_f8c8401c_28564cuda3std6ranges3__45__cpo4swapE
	.align		8
        /*0058*/ 	.dword	_ZN39_INTERNAL_8bb9011e_4_k_cu_f8c8401c_28564cuda3std6ranges3__45__cpo9iter_moveE
	.align		8
        /*0060*/ 	.dword	_ZN39_INTERNAL_8bb9011e_4_k_cu_f8c8401c_28564cute7productE
	.align		8
        /*0068*/ 	.dword	_ZN39_INTERNAL_8bb9011e_4_k_cu_f8c8401c_28564cute1_E
	.align		8
        /*0070*/ 	.dword	$str$25
	.align		8
        /*0078*/ 	.dword	$str$26
	.align		8
        /*0080*/ 	.dword	$str$27
	.align		8
        /*0088*/ 	.dword	$str$28


//--------------------- .text._ZN7cutlass13device_kernelINS_4gemm6kernel13GemmUniversalIN4cute5tupleIJiiiiEEENS1_10collective13CollectiveMmaINS1_35MainloopSm100TmaUmmaWarpSpecializedILi13ELi2ELi4ENS5_IJNS4_1CILi1EEESB_SB_EEEEENS5_IJNSA_ILi64EEENSA_ILi160EEENSA_ILi32EEEEEENS_10bfloat16_tENS5_IJlSB_lEEESI_SJ_NS4_8TiledMMAINS4_8MMA_AtomIJNS4_20SM100_MMA_F16BF16_SSISI_SI_fLi64ELi160ELNS4_4UMMA5MajorE0ELSO_0ELNSN_7ScaleInE0ELSP_0EEEEEENS4_6LayoutISC_NS5_IJNSA_ILi0EEEST_ST_EEEEENS5_IJNS4_10UnderscoreESW_SW_EEEEENS4_13SM90_TMA_LOADENS4_14ComposedLayoutINS4_7SwizzleILi2ELi4ELi3EEENS4_18smem_ptr_flag_bitsILi16EEENSS_INS5_IJNSA_ILi8EEESG_EEENS5_IJSG_SB_EEEEEEEvNS4_8identityESZ_S19_vS1A_EENS_8epilogue10collective18CollectiveEpilogueINS1C_23Sm100TmaWarpSpecializedILi2ELi1ELi80ELb1ELb0EEEJSH_NS5_IJNSS_ISE_SB_EENSS_ISF_SB_EEEEESI_SJ_SI_SJ_NS1C_6fusion15FusionCallbacksIS1G_NS1K_17LinearCombinationISI_fSI_fLNS_15FloatRoundStyleE2EEESH_S1J_JEEENS4_5SM1004TMEM4LOAD26SM100_TMEM_LOAD_16dp256b4xESZ_S19_NS4_17SM75_U32x4_LDSM_NENS4_14SM90_TMA_STOREES19_NS4_17SM90_U32x4_STSM_NENS4_39AutoVectorizingCopyWithAssumedAlignmentILi128EEEEEEvvEEEEvNT_6ParamsE --------------------------
	.section	.text._ZN7cutlass13device_kernelINS_4gemm6kernel13GemmUniversalIN4cute5tupleIJiiiiEEENS1_10collective13CollectiveMmaINS1_35MainloopSm100TmaUmmaWarpSpecializedILi13ELi2ELi4ENS5_IJNS4_1CILi1EEESB_SB_EEEEENS5_IJNSA_ILi64EEENSA_ILi160EEENSA_ILi32EEEEEENS_10bfloat16_tENS5_IJlSB_lEEESI_SJ_NS4_8TiledMMAINS4_8MMA_AtomIJNS4_20SM100_MMA_F16BF16_SSISI_SI_fLi64ELi160ELNS4_4UMMA5MajorE0ELSO_0ELNSN_7ScaleInE0ELSP_0EEEEEENS4_6LayoutISC_NS5_IJNSA_ILi0EEEST_ST_EEEEENS5_IJNS4_10UnderscoreESW_SW_EEEEENS4_13SM90_TMA_LOADENS4_14ComposedLayoutINS4_7SwizzleILi2ELi4ELi3EEENS4_18smem_ptr_flag_bitsILi16EEENSS_INS5_IJNSA_ILi8EEESG_EEENS5_IJSG_SB_EEEEEEEvNS4_8identityESZ_S19_vS1A_EENS_8epilogue10collective18CollectiveEpilogueINS1C_23Sm100TmaWarpSpecializedILi2ELi1ELi80ELb1ELb0EEEJSH_NS5_IJNSS_ISE_SB_EENSS_ISF_SB_EEEEESI_SJ_SI_SJ_NS1C_6fusion15FusionCallbacksIS1G_NS1K_17LinearCombinationISI_fSI_fLNS_15FloatRoundStyleE2EEESH_S1J_JEEENS4_5SM1004TMEM4LOAD26SM100_TMEM_LOAD_16dp256b4xESZ_S19_NS4_17SM75_U32x4_LDSM_NENS4_14SM90_TMA_STOREES19_NS4_17SM90_U32x4_STSM_NENS4_39AutoVectorizingCopyWithAssumedAlignmentILi128EEEEEEvvEEEEvNT_6ParamsE,"ax",@progbits
	.align	128
.text._ZN7cutlass13device_kernelINS_4gemm6kernel13GemmUniversalIN4cute5tupleIJiiiiEEENS1_10collective13CollectiveMmaINS1_35MainloopSm100TmaUmmaWarpSpecializedILi13ELi2ELi4ENS5_IJNS4_1CILi1EEESB_SB_EEEEENS5_IJNSA_ILi64EEENSA_ILi160EEENSA_ILi32EEEEEENS_10bfloat16_tENS5_IJlSB_lEEESI_SJ_NS4_8TiledMMAINS4_8MMA_AtomIJNS4_20SM100_MMA_F16BF16_SSISI_SI_fLi64ELi160ELNS4_4UMMA5MajorE0ELSO_0ELNSN_7ScaleInE0ELSP_0EEEEEENS4_6LayoutISC_NS5_IJNSA_ILi0EEEST_ST_EEEEENS5_IJNS4_10UnderscoreESW_SW_EEEEENS4_13SM90_TMA_LOADENS4_14ComposedLayoutINS4_7SwizzleILi2ELi4ELi3EEENS4_18smem_ptr_flag_bitsILi16EEENSS_INS5_IJNSA_ILi8EEESG_EEENS5_IJSG_SB_EEEEEEEvNS4_8identityESZ_S19_vS1A_EENS_8epilogue10collective18CollectiveEpilogueINS1C_23Sm100TmaWarpSpecializedILi2ELi1ELi80ELb1ELb0EEEJSH_NS5_IJNSS_ISE_SB_EENSS_ISF_SB_EEEEESI_SJ_SI_SJ_NS1C_6fusion15FusionCallbacksIS1G_NS1K_17LinearCombinationISI_fSI_fLNS_15FloatRoundStyleE2EEESH_S1J_JEEENS4_5SM1004TMEM4LOAD26SM100_TMEM_LOAD_16dp256b4xESZ_S19_NS4_17SM75_U32x4_LDSM_NENS4_14SM90_TMA_STOREES19_NS4_17SM90_U32x4_STSM_NENS4_39AutoVectorizingCopyWithAssumedAlignmentILi128EEEEEEvvEEEEvNT_6ParamsE:
        .type           _ZN7cutlass13device_kernelINS_4gemm6kernel13GemmUniversalIN4cute5tupleIJiiiiEEENS1_10collective13CollectiveMmaINS1_35MainloopSm100TmaUmmaWarpSpecializedILi13ELi2ELi4ENS5_IJNS4_1CILi1EEESB_SB_EEEEENS5_IJNSA_ILi64EEENSA_ILi160EEENSA_ILi32EEEEEENS_10bfloat16_tENS5_IJlSB_lEEESI_SJ_NS4_8TiledMMAINS4_8MMA_AtomIJNS4_20SM100_MMA_F16BF16_SSISI_SI_fLi64ELi160ELNS4_4UMMA5MajorE0ELSO_0ELNSN_7ScaleInE0ELSP_0EEEEEENS4_6LayoutISC_NS5_IJNSA_ILi0EEEST_ST_EEEEENS5_IJNS4_10UnderscoreESW_SW_EEEEENS4_13SM90_TMA_LOADENS4_14ComposedLayoutINS4_7SwizzleILi2ELi4ELi3EEENS4_18smem_ptr_flag_bitsILi16EEENSS_INS5_IJNSA_ILi8EEESG_EEENS5_IJSG_SB_EEEEEEEvNS4_8identityESZ_S19_vS1A_EENS_8epilogue10collective18CollectiveEpilogueINS1C_23Sm100TmaWarpSpecializedILi2ELi1ELi80ELb1ELb0EEEJSH_NS5_IJNSS_ISE_SB_EENSS_ISF_SB_EEEEESI_SJ_SI_SJ_NS1C_6fusion15FusionCallbacksIS1G_NS1K_17LinearCombinationISI_fSI_fLNS_15FloatRoundStyleE2EEESH_S1J_JEEENS4_5SM1004TMEM4LOAD26SM100_TMEM_LOAD_16dp256b4xESZ_S19_NS4_17SM75_U32x4_LDSM_NENS4_14SM90_TMA_STOREES19_NS4_17SM90_U32x4_STSM_NENS4_39AutoVectorizingCopyWithAssumedAlignmentILi128EEEEEEvvEEEEvNT_6ParamsE,@function
        .size           _ZN7cutlass13device_kernelINS_4gemm6kernel13GemmUniversalIN4cute5tupleIJiiiiEEENS1_10collective13CollectiveMmaINS1_35MainloopSm100TmaUmmaWarpSpecializedILi13ELi2ELi4ENS5_IJNS4_1CILi1EEESB_SB_EEEEENS5_IJNSA_ILi64EEENSA_ILi160EEENSA_ILi32EEEEEENS_10bfloat16_tENS5_IJlSB_lEEESI_SJ_NS4_8TiledMMAINS4_8MMA_AtomIJNS4_20SM100_MMA_F16BF16_SSISI_SI_fLi64ELi160ELNS4_4UMMA5MajorE0ELSO_0ELNSN_7ScaleInE0ELSP_0EEEEEENS4_6LayoutISC_NS5_IJNSA_ILi0EEEST_ST_EEEEENS5_IJNS4_10UnderscoreESW_SW_EEEEENS4_13SM90_TMA_LOADENS4_14ComposedLayoutINS4_7SwizzleILi2ELi4ELi3EEENS4_18smem_ptr_flag_bitsILi16EEENSS_INS5_IJNSA_ILi8EEESG_EEENS5_IJSG_SB_EEEEEEEvNS4_8identityESZ_S19_vS1A_EENS_8epilogue10collective18CollectiveEpilogueINS1C_23Sm100TmaWarpSpecializedILi2ELi1ELi80ELb1ELb0EEEJSH_NS5_IJNSS_ISE_SB_EENSS_ISF_SB_EEEEESI_SJ_SI_SJ_NS1C_6fusion15FusionCallbacksIS1G_NS1K_17LinearCombinationISI_fSI_fLNS_15FloatRoundStyleE2EEESH_S1J_JEEENS4_5SM1004TMEM4LOAD26SM100_TMEM_LOAD_16dp256b4xESZ_S19_NS4_17SM75_U32x4_LDSM_NENS4_14SM90_TMA_STOREES19_NS4_17SM90_U32x4_STSM_NENS4_39AutoVectorizingCopyWithAssumedAlignmentILi128EEEEEEvvEEEEvNT_6ParamsE,(.L_x_169 - _ZN7cutlass13device_kernelINS_4gemm6kernel13GemmUniversalIN4cute5tupleIJiiiiEEENS1_10collective13CollectiveMmaINS1_35MainloopSm100TmaUmmaWarpSpecializedILi13ELi2ELi4ENS5_IJNS4_1CILi1EEESB_SB_EEEEENS5_IJNSA_ILi64EEENSA_ILi160EEENSA_ILi32EEEEEENS_10bfloat16_tENS5_IJlSB_lEEESI_SJ_NS4_8TiledMMAINS4_8MMA_AtomIJNS4_20SM100_MMA_F16BF16_SSISI_SI_fLi64ELi160ELNS4_4UMMA5MajorE0ELSO_0ELNSN_7ScaleInE0ELSP_0EEEEEENS4_6LayoutISC_NS5_IJNSA_ILi0EEEST_ST_EEEEENS5_IJNS4_10UnderscoreESW_SW_EEEEENS4_13SM90_TMA_LOADENS4_14ComposedLayoutINS4_7SwizzleILi2ELi4ELi3EEENS4_18smem_ptr_flag_bitsILi16EEENSS_INS5_IJNSA_ILi8EEESG_EEENS5_IJSG_SB_EEEEEEEvNS4_8identityESZ_S19_vS1A_EENS_8epilogue10collective18CollectiveEpilogueINS1C_23Sm100TmaWarpSpecializedILi2ELi1ELi80ELb1ELb0EEEJSH_NS5_IJNSS_ISE_SB_EENSS_ISF_SB_EEEEESI_SJ_SI_SJ_NS1C_6fusion15FusionCallbacksIS1G_NS1K_17LinearCombinationISI_fSI_fLNS_15FloatRoundStyleE2EEESH_S1J_JEEENS4_5SM1004TMEM4LOAD26SM100_TMEM_LOAD_16dp256b4xESZ_S19_NS4_17SM75_U32x4_LDSM_NENS4_14SM90_TMA_STOREES19_NS4_17SM90_U32x4_STSM_NENS4_39AutoVectorizingCopyWithAssumedAlignmentILi128EEEEEEvvEEEEvNT_6ParamsE)
        .other          _ZN7cutlass13device_kernelINS_4gemm6kernel13GemmUniversalIN4cute5tupleIJiiiiEEENS1_10collective13CollectiveMmaINS1_35MainloopSm100TmaUmmaWarpSpecializedILi13ELi2ELi4ENS5_IJNS4_1CILi1EEESB_SB_EEEEENS5_IJNSA_ILi64EEENSA_ILi160EEENSA_ILi32EEEEEENS_10bfloat16_tENS5_IJlSB_lEEESI_SJ_NS4_8TiledMMAINS4_8MMA_AtomIJNS4_20SM100_MMA_F16BF16_SSISI_SI_fLi64ELi160ELNS4_4UMMA5MajorE0ELSO_0ELNSN_7ScaleInE0ELSP_0EEEEEENS4_6LayoutISC_NS5_IJNSA_ILi0EEEST_ST_EEEEENS5_IJNS4_10UnderscoreESW_SW_EEEEENS4_13SM90_TMA_LOADENS4_14ComposedLayoutINS4_7SwizzleILi2ELi4ELi3EEENS4_18smem_ptr_flag_bitsILi16EEENSS_INS5_IJNSA_ILi8EEESG_EEENS5_IJSG_SB_EEEEEEEvNS4_8identityESZ_S19_vS1A_EENS_8epilogue10collective18CollectiveEpilogueINS1C_23Sm100TmaWarpSpecializedILi2ELi1ELi80ELb1ELb0EEEJSH_NS5_IJNSS_ISE_SB_EENSS_ISF_SB_EEEEESI_SJ_SI_SJ_NS1C_6fusion15FusionCallbacksIS1G_NS1K_17LinearCombinationISI_fSI_fLNS_15FloatRoundStyleE2EEESH_S1J_JEEENS4_5SM1004TMEM4LOAD26SM100_TMEM_LOAD_16dp256b4xESZ_S19_NS4_17SM75_U32x4_LDSM_NENS4_14SM90_TMA_STOREES19_NS4_17SM90_U32x4_STSM_NENS4_39AutoVectorizingCopyWithAssumedAlignmentILi128EEEEEEvvEEEEvNT_6ParamsE,@"STO_CUDA_ENTRY STV_DEFAULT"
_ZN7cutlass13device_kernelINS_4gemm6kernel13GemmUniversalIN4cute5tupleIJiiiiEEENS1_10collective13CollectiveMmaINS1_35MainloopSm100TmaUmmaWarpSpecializedILi13ELi2ELi4ENS5_IJNS4_1CILi1EEESB_SB_EEEEENS5_IJNSA_ILi64EEENSA_ILi160EEENSA_ILi32EEEEEENS_10bfloat16_tENS5_IJlSB_lEEESI_SJ_NS4_8TiledMMAINS4_8MMA_AtomIJNS4_20SM100_MMA_F16BF16_SSISI_SI_fLi64ELi160ELNS4_4UMMA5MajorE0ELSO_0ELNSN_7ScaleInE0ELSP_0EEEEEENS4_6LayoutISC_NS5_IJNSA_ILi0EEEST_ST_EEEEENS5_IJNS4_10UnderscoreESW_SW_EEEEENS4_13SM90_TMA_LOADENS4_14ComposedLayoutINS4_7SwizzleILi2ELi4ELi3EEENS4_18smem_ptr_flag_bitsILi16EEENSS_INS5_IJNSA_ILi8EEESG_EEENS5_IJSG_SB_EEEEEEEvNS4_8identityESZ_S19_vS1A_EENS_8epilogue10collective18CollectiveEpilogueINS1C_23Sm100TmaWarpSpecializedILi2ELi1ELi80ELb1ELb0EEEJSH_NS5_IJNSS_ISE_SB_EENSS_ISF_SB_EEEEESI_SJ_SI_SJ_NS1C_6fusion15FusionCallbacksIS1G_NS1K_17LinearCombinationISI_fSI_fLNS_15FloatRoundStyleE2EEESH_S1J_JEEENS4_5SM1004TMEM4LOAD26SM100_TMEM_LOAD_16dp256b4xESZ_S19_NS4_17SM75_U32x4_LDSM_NENS4_14SM90_TMA_STOREES19_NS4_17SM90_U32x4_STSM_NENS4_39AutoVectorizingCopyWithAssumedAlignmentILi128EEEEEEvvEEEEvNT_6ParamsE:
[----:B------:R-:W1:Y:S01]  /*0000*/  LDC R1, c[0x0][0x37c] ;  /* 0x0000df00ff017b82 */ /* 0x000e620000000800 */
[----:B------:R-:W2:Y:S01]  /*0010*/  S2R R218, SR_TID.X ;  /* 0x0000000000da7919 */ /* 0x000ea20000002100 */
[----:B------:R-:W3:Y:S01]  /*0020*/  LDCU.64 UR4, c[0x0][0x890] ;  /* 0x00011200ff0477ac */ /* 0x000ee20008000a00 */
[----:B------:R-:W-:Y:S02]  /*0030*/  PRMT R206, RZ, 0x7610, R206 ;  /* 0x00007610ffce7816 */ /* 0x000fe400000000ce */
[----:B------:R-:W-:Y:S01]  /*0040*/  ELECT P5, URZ, PT ;  /* 0x0000000000ff782f */ /* 0x000fe200038a0000 */
[----:B------:R-:W4:Y:S01]  /*0050*/  LDCU.64 UR46, c[0x0][0x358] ;  /* 0x00006b00ff2e77ac */ /* 0x000f220008000a00 */
[----:B---3--:R-:W-:-:S04]  /*0060*/  UISETP.NE.U32.AND UP0, UPT, UR4, URZ, UPT ;  /* 0x000000ff0400728c */ /* 0x008fc8000bf05070 */
[----:B------:R-:W-:Y:S01]  /*0070*/  UISETP.NE.AND.EX UP0, UPT, UR5, URZ, UPT, UP0 ;  /* 0x000000ff0500728c */ /* 0x000fe2000bf05300 */
[----:B--2---:R-:W-:-:S05]  /*0080*/  SHF.R.U32.HI R211, RZ, 0x5, R218 ;  /* 0x00000005ffd37819 */ /* 0x004fca00000116da */
[----:B------:R-:W2:Y:S02]  /*0090*/  SHFL.IDX PT, R0, R211, RZ, 0x1f ;  /* 0x00001fffd3007589 */ /* 0x000ea400000e0000 */
[----:B--2---:R-:W-:Y:S01]  /*00a0*/  R2UR UR8, R0 ;  /* 0x00000000000872ca */ /* 0x004fe200000e0000 */
[----:B-1--4-:R-:W-:-:S14]  /*00b0*/  BRA.U UP0, `(.L_x_0) ;  /* 0x00000001002c7547 */ /* 0x012fdc000b800000 */
[----:B------:R-:W1:Y:S02]  /*00c0*/  LDCU.64 UR6, c[0x0][0x888] ;  /* 0x00011100ff0677ac */ /* 0x000e640008000a00 */
[----:B-1----:R-:W-:-:S04]  /*00d0*/  UISETP.NE.U32.AND UP0, UPT, UR6, URZ, UPT ;  /* 0x000000ff0600728c */ /* 0x002fc8000bf05070 */
[----:B------:R-:W-:-:S09]  /*00e0*/  UISETP.NE.AND.EX UP0, UPT, UR7, URZ, UPT, UP0 ;  /* 0x000000ff0700728c */ /* 0x000fd2000bf05300 */
[----:B------:R-:W-:Y:S05]  /*00f0*/  BRA.U !UP0, `(.L_x_1) ;  /* 0x0000000108107547 */ /* 0x000fea000b800000 */
[----:B------:R-:W1:Y:S02]  /*0100*/  LDC.64 R2, c[0x0][0x888] ;  /* 0x00022200ff027b82 */ /* 0x000e640000000a00 */
[----:B-1----:R1:W5:Y:S01]  /*0110*/  LDG.E R101, desc[UR46][R2.64] ;  /* 0x0000002e02657981 */ /* 0x002362000c1e1900 */
[----:B------:R-:W-:Y:S01]  /*0120*/  HFMA2 R206, -RZ, RZ, 0, 5.9604644775390625e-08 ;  /* 0x00000001ffce7431 */ /* 0x000fe200000001ff */
[----:B------:R-:W-:Y:S05]  /*0130*/  BRA `(.L_x_0) ;  /* 0x00000000000c7947 */ /* 0x000fea0003800000 */
.L_x_1:
[----:B------:R-:W1:Y:S01]  /*0140*/  LDCU UR6, c[0x0][0x880] ;  /* 0x00011000ff0677ac */ /* 0x000e620008000800 */
[----:B------:R-:W-:Y:S01]  /*0150*/  HFMA2 R206, -RZ, RZ, 0, 5.9604644775390625e-08 ;  /* 0x00000001ffce7431 */ /* 0x000fe200000001ff */
[----:B-1----:R-:W-:-:S07]  /*0160*/  MOV R101, UR6 ;  /* 0x0000000600657c02 */ /* 0x002fce0008000f00 */
.L_x_0:
[----:B------:R-:W2:Y:S02]  /*0170*/  LDCU.64 UR6, c[0x0][0x8b0] ;  /* 0x00011600ff0677ac */ /* 0x000ea40008000a00 */
[----:B--2---:R-:W-:-:S04]  /*0180*/  UISETP.NE.U32.AND UP0, UPT, UR6, URZ, UPT ;  /* 0x000000ff0600728c */ /* 0x004fc8000bf05070 */
[----:B------:R-:W-:-:S09]  /*0190*/  UISETP.NE.AND.EX UP0, UPT, UR7, URZ, UPT, UP0 ;  /* 0x000000ff0700728c */ /* 0x000fd2000bf05300 */
[----:B------:R-:W-:Y:S05]  /*01a0*/  BRA.U UP0, `(.L_x_2) ;  /* 0x0000000100247547 */ /* 0x000fea000b800000 */
[----:B------:R-:W2:Y:S02]  /*01b0*/  LDCU.64 UR6, c[0x0][0x8a8] ;  /* 0x00011500ff0677ac */ /* 0x000ea40008000a00 */
[----:B--2---:R-:W-:-:S04]  /*01c0*/  UISETP.NE.U32.AND UP0, UPT, UR6, URZ, UPT ;  /* 0x000000ff0600728c */ /* 0x004fc8000bf05070 */
[----:B------:R-:W-:-:S09]  /*01d0*/  UISETP.NE.AND.EX UP0, UPT, UR7, URZ, UPT, UP0 ;  /* 0x000000ff0700728c */ /* 0x000fd2000bf05300 */
[----:B------:R-:W-:Y:S05]  /*01e0*/  BRA.U !UP0, `(.L_x_3) ;  /* 0x00000001080c7547 */ /* 0x000fea000b800000 */
[----:B------:R-:W2:Y:S02]  /*01f0*/  LDC.64 R98, c[0x0][0x8a8] ;  /* 0x00022a00ff627b82 */ /* 0x000ea40000000a00 */
[----:B--2---:R2:W5:Y:S01]  /*0200*/  LDG.E R98, desc[UR46][R98.64] ;  /* 0x0000002e62627981 */ /* 0x004562000c1e1900 */
[----:B------:R-:W-:Y:S05]  /*0210*/  BRA `(.L_x_2) ;  /* 0x0000000000087947 */ /* 0x000fea0003800000 */
.L_x_3:
[----:B------:R-:W2:Y:S02]  /*0220*/  LDCU UR6, c[0x0][0x8a0] ;  /* 0x00011400ff0677ac */ /* 0x000ea40008000800 */
[----:B--2---:R-:W-:Y:S02]  /*0230*/  MOV R98, UR6 ;  /* 0x0000000600627c02 */ /* 0x004fe40008000f00 */
.L_x_2:
[----:B------:R-:W-:Y:S01]  /*0240*/  IMAD.U32 R0, RZ, RZ, UR8 ;  /* 0x00000008ff007e24 */ /* 0x000fe2000f8e00ff */
[----:B------:R-:W-:Y:S04]  /*0250*/  BSSY.RECONVERGENT B0, `(.L_x_4) ;  /* 0x000000c000007945 */ /* 0x000fe80003800200 */
[C---:B------:R-:W-:Y:S02]  /*0260*/  ISETP.NE.OR P1, PT, R0.reuse, 0x1, !P5 ;  /* 0x000000010000780c */ /* 0x040fe40006f25670 */
[----:B------:R-:W-:-:S11]  /*0270*/  ISETP.NE.OR P0, PT, R0, 0x3, !P5 ;  /* 0x000000030000780c */ /* 0x000fd60006f05670 */
[----:B------:R-:W-:Y:S05]  /*0280*/  @P1 BRA `(.L_x_5) ;  /* 0x0000000000201947 */ /* 0x000fea0003800000 */
[----:B------:R-:W3:Y:S02]  /*0290*/  LDCU.64 UR6, c[0x0][0x348] ;  /* 0x00006900ff0677ac */ /* 0x000ee40008000a00 */
[----:B---3--:R-:W-:Y:S02]  /*02a0*/  UIADD3 UR10, UP1, UPT, UR6, 0x80, URZ ;  /* 0x00000080060a7890 */ /* 0x008fe4000ff3e0ff */
[----:B------:R-:W-:Y:S02]  /*02b0*/  UIADD3 UR6, UP0, UPT, UR6, 0x180, URZ ;  /* 0x0000018006067890 */ /* 0x000fe4000ff1e0ff */
[----:B------:R-:W-:Y:S02]  /*02c0*/  UIADD3.X UR11, UPT, UPT, URZ, UR7, URZ, UP1, !UPT ;  /* 0x00000007ff0b7290 */ /* 0x000fe40008ffe4ff */
[----:B------:R-:W-:-:S07]  /*02d0*/  UIADD3.X UR7, UPT, UPT, URZ, UR7, URZ, UP0, !UPT ;  /* 0x00000007ff077290 */ /* 0x000fce00087fe4ff */
[----:B------:R3:W-:Y:S02]  /*02e0*/  UTMACCTL.PF [UR10] ;  /* 0x000000000a0079b9 */ /* 0x0007e40008040000 */
[----:B------:R3:W-:Y:S02]  /*02f0*/  UTMACCTL.PF [UR6] ;  /* 0x00000000060079b9 */ /* 0x0007e40008040000 */
[----:B---3--:R-:W-:Y:S01]  /*0300*/  NOP ;  /* 0x0000000000007918 */ /* 0x008fe20000000000 */
.L_x_5:
[----:B------:R-:W-:Y:S05]  /*0310*/  BSYNC.RECONVERGENT B0 ;  /* 0x0000000000007941 */ /* 0x000fea0003800200 */
.L_x_4:
[----:B------:R-:W-:Y:S04]  /*0320*/  BSSY.RECONVERGENT B0, `(.L_x_6) ;  /* 0x000000a000007945 */ /* 0x000fe80003800200 */
        /* <DEDUP_REMOVED lines=9> */
.L_x_7:
[----:B------:R-:W-:Y:S05]  /*03c0*/  BSYNC.RECONVERGENT B0 ;  /* 0x0000000000007941 */ /* 0x000fea0003800200 */
.L_x_6:
[----:B------:R-:W3:Y:S01]  /*03d0*/  LDCU.64 UR6, c[0x0][0x888] ;  /* 0x00011100ff0677ac */ /* 0x000ee20008000a00 */
[----:B------:R-:W-:Y:S02]  /*03e0*/  UISETP.EQ.U32.AND UP1, UPT, UR4, URZ, UPT ;  /* 0x000000ff0400728c */ /* 0x000fe4000bf22070 */
[----:B------:R-:W-:Y:S02]  /*03f0*/  UPLOP3.LUT UP2, UPT, UPT, UPT, UPT, 0x80, 0x8 ;  /* 0x000000000008789c */ /* 0x000fe40003f4f070 */
[----:B---3--:R-:W-:-:S04]  /*0400*/  UISETP.NE.U32.AND UP0, UPT, UR6, URZ, UPT ;  /* 0x000000ff0600728c */ /* 0x008fc8000bf05070 */
[----:B------:R-:W-:-:S04]  /*0410*/  UISETP.NE.AND.EX UP0, UPT, UR7, URZ, UPT, UP0 ;  /* 0x000000ff0700728c */ /* 0x000fc8000bf05300 */
[----:B------:R-:W-:-:S04]  /*0420*/  UISETP.EQ.OR.EX UP3, UPT, UR5, URZ, !UP0, UP1 ;  /* 0x000000ff0500728c */ /* 0x000fc8000c762710 */
[----:B------:R-:W-:-:S05]  /*0430*/  UP2UR UR44, UPR, URZ, 0x8 ;  /* 0x00000008ff2c7883 */ /* 0x000fca0008000000 */
[----:B------:R-:W-:Y:S07]  /*0440*/  BRA.U !UP3, `(.L_x_8) ;  /* 0x000000010b207547 */ /* 0x000fee000b800000 */
[----:B------:R-:W-:Y:S01]  /*0450*/  UISETP.NE.U32.AND UP2, UPT, UR4, URZ, UPT ;  /* 0x000000ff0400728c */ /* 0x000fe2000bf45070 */
[----:B-----5:R-:W-:Y:S01]  /*0460*/  FSETP.NEU.AND P0, PT, R101, RZ, PT ;  /* 0x000000ff6500720b */ /* 0x020fe20003f0d000 */
[----:B------:R-:W-:Y:S02]  /*0470*/  USEL UR4, URZ, 0xffffffff, UP0 ;  /* 0xffffffffff047887 */ /* 0x000fe40008000000 */
[----:B------:R-:W-:-:S10]  /*0480*/  UISETP.NE.AND.EX UP2, UPT, UR5, URZ, UPT, UP2 ;  /* 0x000000ff0500728c */ /* 0x000fd4000bf45320 */
[----:B------:R-:W-:Y:S01]  /*0490*/  VOTEU.ANY UP1, P0 ;  /* 0x0000000000ff7886 */ /* 0x000fe20000020100 */
[----:B------:R-:W-:-:S04]  /*04a0*/  @!UP2 USEL UR4, URZ, 0xffffffff, UP1 ;  /* 0xffffffffff04a887 */ /* 0x000fc80008800000 */
[----:B------:R-:W-:-:S04]  /*04b0*/  ULOP3.LUT UR4, UR4, 0x1, URZ, 0xc0, !UPT ;  /* 0x0000000104047892 */ /* 0x000fc8000f8ec0ff */
[----:B------:R-:W-:-:S11]  /*04c0*/  UISETP.NE.U32.AND UP2, UPT, UR4, 0x1, UPT ;  /* 0x000000010400788c */ /* 0x000fd6000bf45070 */
.L_x_8:
[----:B-1----:R-:W1:Y:S01]  /*04d0*/  SHFL.IDX PT, R2, R211, RZ, 0x1f ;  /* 0x00001fffd3027589 */ /* 0x002e6200000e0000 */
[----:B------:R-:W-:-:S04]  /*04e0*/  UISETP.NE.AND UP1, UPT, UR8, 0x2, UPT ;  /* 0x000000020800788c */ /* 0x000fc8000bf25270 */
[----:B------:R-:W-:Y:S01]  /*04f0*/  USEL UR7, URZ, 0x1, UP1 ;  /* 0x00000001ff077887 */ /* 0x000fe20008800000 */
[----:B-1----:R-:W-:-:S13]  /*0500*/  ISETP.NE.AND P0, PT, R2, RZ, PT ;  /* 0x000000ff0200720c */ /* 0x002fda0003f05270 */
[----:B------:R-:W-:Y:S05]  /*0510*/  @P0 BRA `(.L_x_9) ;  /* 0x00000000009c0947 */ /* 0x000fea0003800000 */
[----:B------:R-:W-:Y:S01]  /*0520*/  ELECT P0, URZ, PT ;  /* 0x0000000000ff782f */ /* 0x000fe20003800000 */
[----:B------:R-:W-:-:S12]  /*0530*/  BSSY.RECONVERGENT B0, `(.L_x_9) ;  /* 0x0000025000007945 */ /* 0x000fd80003800200 */
[----:B------:R-:W-:Y:S05]  /*0540*/  @!P0 BRA `(.L_x_10) ;  /* 0x00000000008c8947 */ /* 0x000fea0003800000 */
[----:B------:R-:W1:Y:S01]  /*0550*/  S2UR UR5, SR_CgaCtaId ;  /* 0x00000000000579c3 */ /* 0x000e620000008800 */
[----:B------:R-:W-:Y:S01]  /*0560*/  UMOV UR6, 0x400 ;  /* 0x0000040000067882 */ /* 0x000fe20000000000 */
[----:B------:R-:W-:Y:S02]  /*0570*/  UMOV UR4, 0x1 ;  /* 0x0000000100047882 */ /* 0x000fe40000000000 */
[----:B------:R-:W-:-:S04]  /*0580*/  UIADD3 UR10, UPT, UPT, -UR4, 0x100000, URZ ;  /* 0x00100000040a7890 */ /* 0x000fc8000fffe1ff */
[----:B------:R-:W-:Y:S02]  /*0590*/  USHF.L.U32 UR11, UR10, 0xb, URZ ;  /* 0x0000000b0a0b7899 */ /* 0x000fe400080006ff */
[----:B------:R-:W-:Y:S02]  /*05a0*/  USHF.L.U32 UR10, UR10, 0x1, URZ ;  /* 0x000000010a0a7899 */ /* 0x000fe400080006ff */
[----:B-1----:R-:W-:Y:S01]  /*05b0*/  ULEA UR5, UR5, UR6, 0x18 ;  /* 0x0000000605057291 */ /* 0x002fe2000f8ec0ff */
[----:B------:R-:W1:Y:S11]  /*05c0*/  FENCE.VIEW.ASYNC.S ;  /* 0x00000000000073c6 */ /* 0x000e760000000000 */
[----:B-1----:R1:W3:Y:S01]  /*05d0*/  SYNCS.EXCH.64 URZ, [UR5], UR10 ;  /* 0x0000000a05ff75b2 */ /* 0x0022e20008000100 */
[----:B------:R1:W4:Y:S01]  /*05e0*/  SYNCS.EXCH.64 URZ, [UR5+0x68], UR10 ;  /* 0x0000680a05ff75b2 */ /* 0x0003220008000100 */
[----:B------:R1:W1:Y:S01]  /*05f0*/  SYNCS.EXCH.64 URZ, [UR5+0x8], UR10 ;  /* 0x0000080a05ff75b2 */ /* 0x0002620008000100 */
        /* <DEDUP_REMOVED lines=23> */
[----:B---34-:R-:W-:Y:S01]  /*0770*/  NOP ;  /* 0x0000000000007918 */ /* 0x018fe20000000000 */
.L_x_10:
[----:B-1----:R-:W-:Y:S05]  /*0780*/  BSYNC.RECONVERGENT B0 ;  /* 0x0000000000007941 */ /* 0x002fea0003800200 */
.L_x_9:
[----:B------:R-:W1:Y:S01]  /*0790*/  SHFL.IDX PT, R2, R211, RZ, 0x1f ;  /* 0x00001fffd3027589 */ /* 0x000e6200000e0000 */
[----:B------:R-:W-:Y:S01]  /*07a0*/  NOP ;  /* 0x0000000000007918 */ /* 0x000fe20000000000 */
[----:B-1----:R-:W-:-:S13]  /*07b0*/  ISETP.NE.AND P0, PT, R2, 0x1, PT ;  /* 0x000000010200780c */ /* 0x002fda0003f05270 */
[----:B------:R-:W-:Y:S05]  /*07c0*/  @P0 BRA `(.L_x_11) ;  /* 0x0000000000480947 */ /* 0x000fea0003800000 */
[----:B------:R-:W1:Y:S01]  /*07d0*/  S2UR UR6, SR_CgaCtaId ;  /* 0x00000000000679c3 */ /* 0x000e620000008800 */
[----:B------:R-:W-:Y:S01]  /*07e0*/  UMOV UR9, 0x400 ;  /* 0x0000040000097882 */ /* 0x000fe20000000000 */
[----:B------:R-:W-:Y:S01]  /*07f0*/  UMOV UR5, 0x20 ;  /* 0x0000002000057882 */ /* 0x000fe20000000000 */
[----:B------:R-:W-:Y:S01]  /*0800*/  UMOV UR4, 0x80 ;  /* 0x0000008000047882 */ /* 0x000fe20000000000 */
[----:B------:R-:W-:-:S04]  /*0810*/  UIADD3 UR10, UPT, UPT, -UR5, 0x100000, URZ ;  /* 0x00100000050a7890 */ /* 0x000fc8000fffe1ff */
[----:B------:R-:W-:Y:S02]  /*0820*/  USHF.L.U32 UR11, UR10, 0xb, URZ ;  /* 0x0000000b0a0b7899 */ /* 0x000fe400080006ff */
[----:B------:R-:W-:Y:S02]  /*0830*/  USHF.L.U32 UR10, UR10, 0x1, URZ ;  /* 0x000000010a0a7899 */ /* 0x000fe400080006ff */
[----:B------:R-:W-:-:S04]  /*0840*/  UIADD3 UR4, UPT, UPT, -UR4, 0x100000, URZ ;  /* 0x0010000004047890 */ /* 0x000fc8000fffe1ff */
[----:B------:R-:W-:Y:S02]  /*0850*/  USHF.L.U32 UR5, UR4, 0xb, URZ ;  /* 0x0000000b04057899 */ /* 0x000fe400080006ff */
[----:B------:R-:W-:Y:S01]  /*0860*/  USHF.L.U32 UR4, UR4, 0x1, URZ ;  /* 0x0000000104047899 */ /* 0x000fe200080006ff */
[----:B------:R-:W-:Y:S01]  /*0870*/  ELECT P0, URZ, PT ;  /* 0x0000000000ff782f */ /* 0x000fe20003800000 */
[----:B-1----:R-:W-:Y:S01]  /*0880*/  ULEA UR6, UR6, UR9, 0x18 ;  /* 0x0000000906067291 */ /* 0x002fe2000f8ec0ff */
[----:B------:R-:W1:Y:S11]  /*0890*/  FENCE.VIEW.ASYNC.S ;  /* 0x00000000000073c6 */ /* 0x000e760000000000 */
[----:B-1----:R1:W3:Y:S01]  /*08a0*/  SYNCS.EXCH.64 URZ, [UR6+0xd0], UR10 ;  /* 0x0000d00a06ff75b2 */ /* 0x0022e20008000100 */
[----:B------:R1:W4:Y:S01]  /*08b0*/  SYNCS.EXCH.64 URZ, [UR6+0xe0], UR4 ;  /* 0x0000e00406ff75b2 */ /* 0x0003220008000100 */
[----:B------:R1:W1:Y:S01]  /*08c0*/  SYNCS.EXCH.64 URZ, [UR6+0xd8], UR10 ;  /* 0x0000d80a06ff75b2 */ /* 0x0002620008000100 */
[----:B------:R1:W1:Y:S01]  /*08d0*/  SYNCS.EXCH.64 URZ, [UR6+0xe8], UR4 ;  /* 0x0000e80406ff75b2 */ /* 0x0002620008000100 */
[----:B------:R-:W-:Y:S01]  /*08e0*/  NOP ;  /* 0x0000000000007918 */ /* 0x000fe20000000000 */
.L_x_11:
[----:B------:R-:W2:Y:S01]  /*08f0*/  SHFL.IDX PT, R2, R211, RZ, 0x1f ;  /* 0x00001fffd3027589 */ /* 0x000ea200000e0000 */
[----:B------:R-:W-:Y:S01]  /*0900*/  NOP ;  /* 0x0000000000007918 */ /* 0x000fe20000000000 */
[----:B--2---:R-:W-:-:S13]  /*0910*/  ISETP.NE.AND P0, PT, R2, 0x3, PT ;  /* 0x000000030200780c */ /* 0x004fda0003f05270 */
[----:B------:R-:W-:Y:S05]  /*0920*/  @P0 BRA `(.L_x_12) ;  /* 0x0000000000300947 */ /* 0x000fea0003800000 */
[----:B-1----:R-:W1:Y:S01]  /*0930*/  S2UR UR5, SR_CgaCtaId ;  /* 0x00000000000579c3 */ /* 0x002e620000008800 */
[----:B------:R-:W-:Y:S01]  /*0940*/  UMOV UR6, 0x400 ;  /* 0x0000040000067882 */ /* 0x000fe20000000000 */
[----:B------:R-:W-:Y:S01]  /*0950*/  UMOV UR4, 0x20 ;  /* 0x0000002000047882 */ /* 0x000fe20000000000 */
[----:B------:R-:W-:Y:S01]  /*0960*/  ELECT P0, URZ, PT ;  /* 0x0000000000ff782f */ /* 0x000fe20003800000 */
[----:B------:R-:W-:-:S04]  /*0970*/  UIADD3 UR10, UPT, UPT, -UR4, 0x100000, URZ ;  /* 0x00100000040a7890 */ /* 0x000fc8000fffe1ff */
[----:B------:R-:W-:Y:S02]  /*0980*/  USHF.L.U32 UR11, UR10, 0xb, URZ ;  /* 0x0000000b0a0b7899 */ /* 0x000fe400080006ff */
[----:B------:R-:W-:Y:S02]  /*0990*/  USHF.L.U32 UR10, UR10, 0x1, URZ ;  /* 0x000000010a0a7899 */ /* 0x000fe400080006ff */
[----:B-1----:R-:W-:Y:S01]  /*09a0*/  ULEA UR5, UR5, UR6, 0x18 ;  /* 0x0000000605057291 */ /* 0x002fe2000f8ec0ff */
[----:B------:R-:W1:Y:S11]  /*09b0*/  FENCE.VIEW.ASYNC.S ;  /* 0x00000000000073c6 */ /* 0x000e760000000000 */
[----:B-1----:R2:W1:Y:S01]  /*09c0*/  SYNCS.EXCH.64 URZ, [UR5+0xf0], UR10 ;  /* 0x0000f00a05ff75b2 */ /* 0x0024620008000100 */
[----:B------:R2:W1:Y:S02]  /*09d0*/  SYNCS.EXCH.64 URZ, [UR5+0xf8], UR10 ;  /* 0x0000f80a05ff75b2 */ /* 0x0004640008000100 */
[----:B--2---:R-:W-:Y:S01]  /*09e0*/  NOP ;  /* 0x0000000000007918 */ /* 0x004fe20000000000 */
.L_x_12:
[----:B------:R-:W2:Y:S01]  /*09f0*/  SHFL.IDX PT, R2, R211, RZ, 0x1f ;  /* 0x00001fffd3027589 */ /* 0x000ea200000e0000 */
[----:B------:R-:W-:Y:S01]  /*0a00*/  NOP ;  /* 0x0000000000007918 */ /* 0x000fe20000000000 */
[----:B--2---:R-:W-:-:S13]  /*0a10*/  ISETP.NE.AND P0, PT, R2, 0x4, PT ;  /* 0x000000040200780c */ /* 0x004fda0003f05270 */
[----:B------:R-:W-:Y:S05]  /*0a20*/  @P0 BRA `(.L_x_13) ;  /* 0x00000000004c0947 */ /* 0x000fea0003800000 */
[----:B-1----:R-:W1:Y:S01]  /*0a30*/  S2UR UR5, SR_CgaCtaId ;  /* 0x00000000000579c3 */ /* 0x002e620000008800 */
[----:B------:R-:W-:Y:S01]  /*0a40*/  UMOV UR9, 0x100 ;  /* 0x0000010000097882 */ /* 0x000fe20000000000 */
[----:B------:R-:W-:Y:S01]  /*0a50*/  UMOV UR6, 0x400 ;  /* 0x0000040000067882 */ /* 0x000fe20000000000 */
[----:B------:R-:W-:Y:S01]  /*0a60*/  USEL UR9, UR9, 0xe0, UP2 ;  /* 0x000000e009097887 */ /* 0x000fe20009000000 */
[----:B------:R-:W-:Y:S01]  /*0a70*/  UMOV UR4, 0x1 ;  /* 0x0000000100047882 */ /* 0x000fe20000000000 */
[----:B------:R-:W-:Y:S01]  /*0a80*/  ELECT P0, URZ, PT ;  /* 0x0000000000ff782f */ /* 0x000fe20003800000 */
[----:B------:R-:W-:-:S04]  /*0a90*/  UIADD3 UR10, UPT, UPT, -UR4, 0x100000, URZ ;  /* 0x00100000040a7890 */ /* 0x000fc8000fffe1ff */
[----:B------:R-:W-:Y:S02]  /*0aa0*/  USHF.L.U32 UR11, UR10, 0xb, URZ ;  /* 0x0000000b0a0b7899 */ /* 0x000fe400080006ff */
[----:B------:R-:W-:Y:S02]  /*0ab0*/  USHF.L.U32 UR10, UR10, 0x1, URZ ;  /* 0x000000010a0a7899 */ /* 0x000fe400080006ff */
[----:B------:R-:W-:-:S04]  /*0ac0*/  UIADD3 UR12, UPT, UPT, -UR9, 0x100000, URZ ;  /* 0x00100000090c7890 */ /* 0x000fc8000fffe1ff */
[----:B------:R-:W-:Y:S02]  /*0ad0*/  USHF.L.U32 UR13, UR12, 0xb, URZ ;  /* 0x0000000b0c0d7899 */ /* 0x000fe400080006ff */
[----:B------:R-:W-:Y:S02]  /*0ae0*/  USHF.L.U32 UR12, UR12, 0x1, URZ ;  /* 0x000000010c0c7899 */ /* 0x000fe400080006ff */
[----:B-1----:R-:W-:Y:S01]  /*0af0*/  ULEA UR5, UR5, UR6, 0x18 ;  /* 0x0000000605057291 */ /* 0x002fe2000f8ec0ff */
[----:B------:R-:W1:Y:S11]  /*0b00*/  FENCE.VIEW.ASYNC.S ;  /* 0x00000000000073c6 */ /* 0x000e760000000000 */
[----:B-1----:R2:W1:Y:S01]  /*0b10*/  SYNCS.EXCH.64 URZ, [UR5+0x100], UR10 ;  /* 0x0001000a05ff75b2 */ /* 0x0024620008000100 */
[----:B------:R2:W1:Y:S01]  /*0b20*/  SYNCS.EXCH.64 URZ, [UR5+0x110], UR12 ;  /* 0x0001100c05ff75b2 */ /* 0x0004620008000100 */
[----:B------:R2:W1:Y:S01]  /*0b30*/  SYNCS.EXCH.64 URZ, [UR5+0x108], UR10 ;  /* 0x0001080a05ff75b2 */ /* 0x0004620008000100 */
[----:B------:R2:W1:Y:S02]  /*0b40*/  SYNCS.EXCH.64 URZ, [UR5+0x118], UR12 ;  /* 0x0001180c05ff75b2 */ /* 0x0004640008000100 */
[----:B--2---:R-:W-:Y:S01]  /*0b50*/  NOP ;  /* 0x0000000000007918 */ /* 0x004fe20000000000 */
.L_x_13:
[----:B------:R-:W2:Y:S01]  /*0b60*/  SHFL.IDX PT, R2, R211, RZ, 0x1f ;  /* 0x00001fffd3027589 */ /* 0x000ea200000e0000 */
[----:B------:R-:W-:Y:S01]  /*0b70*/  NOP ;  /* 0x0000000000007918 */ /* 0x000fe20000000000 */
[----:B--2---:R-:W-:-:S13]  /*0b80*/  ISETP.NE.AND P0, PT, R2, 0x5, PT ;  /* 0x000000050200780c */ /* 0x004fda0003f05270 */
[----:B------:R-:W-:Y:S05]  /*0b90*/  @P0 BRA `(.L_x_14) ;  /* 0x0000000000580947 */ /* 0x000fea0003800000 */
[----:B-1----:R-:W1:Y:S01]  /*0ba0*/  S2UR UR6, SR_CgaCtaId ;  /* 0x00000000000679c3 */ /* 0x002e620000008800 */
        /* <DEDUP_REMOVED lines=12> */
[----:B-1----:R2:W1:Y:S01]  /*0c70*/  SYNCS.EXCH.64 URZ, [UR6+0x120], UR10 ;  /* 0x0001200a06ff75b2 */ /* 0x0024620008000100 */
[----:B------:R2:W1:Y:S01]  /*0c80*/  SYNCS.EXCH.64 URZ, [UR6+0x140], UR4 ;  /* 0x0001400406ff75b2 */ /* 0x0004620008000100 */
[----:B------:R2:W1:Y:S01]  /*0c90*/  SYNCS.EXCH.64 URZ, [UR6+0x128], UR10 ;  /* 0x0001280a06ff75b2 */ /* 0x0004620008000100 */
[----:B------:R2:W1:Y:S01]  /*0ca0*/  SYNCS.EXCH.64 URZ, [UR6+0x148], UR4 ;  /* 0x0001480406ff75b2 */ /* 0x0004620008000100 */
[----:B------:R2:W1:Y:S01]  /*0cb0*/  SYNCS.EXCH.64 URZ, [UR6+0x130], UR10 ;  /* 0x0001300a06ff75b2 */ /* 0x0004620008000100 */
[----:B------:R2:W1:Y:S01]  /*0cc0*/  SYNCS.EXCH.64 URZ, [UR6+0x150], UR4 ;  /* 0x0001500406ff75b2 */ /* 0x0004620008000100 */
[----:B------:R2:W1:Y:S01]  /*0cd0*/  SYNCS.EXCH.64 URZ, [UR6+0x138], UR10 ;  /* 0x0001380a06ff75b2 */ /* 0x0004620008000100 */
[----:B------:R2:W1:Y:S02]  /*0ce0*/  SYNCS.EXCH.64 URZ, [UR6+0x158], UR4 ;  /* 0x0001580406ff75b2 */ /* 0x0004640008000100 */
[----:B--2---:R-:W-:Y:S01]  /*0cf0*/  NOP ;  /* 0x0000000000007918 */ /* 0x004fe20000000000 */
.L_x_14:
        /* <DEDUP_REMOVED lines=18> */
.L_x_15:
[----:B-1----:R-:W1:Y:S01]  /*0e20*/  S2UR UR5, SR_CTAID.X ;  /* 0x00000000000579c3 */ /* 0x002e620000002500 */
[----:B------:R-:W-:-:S05]  /*0e30*/  CS2R.32 R205, SR_CgaSize ;  /* 0x0000000000cd7805 */ /* 0x000fca0000008a00 */
[----:B------:R-:W-:-:S05]  /*0e40*/  IMAD R205, R205, -0xa0, RZ ;  /* 0xffffff60cdcd7824 */ /* 0x000fca00078e02ff */
[----:B------:R-:W-:-:S14]  /*0e50*/  R2UR UR9, R205 ;  /* 0x00000000cd0972ca */ /* 0x000fdc00000e0000 */
[----:B------:R-:W2:Y:S01]  /*0e60*/  LDCU UR9, c[0x0][UR9+0x2b0] ;  /* 0x00005600090977ac */ /* 0x000ea20008000800 */
[----:B------:R-:W-:Y:S01]  /*0e70*/  NOP ;  /* 0x0000000000007918 */ /* 0x000fe20000000000 */
[----:B------:R-:W-:-:S05]  /*0e80*/  CS2R.32 R205, SR_CgaSize ;  /* 0x0000000000cd7805 */ /* 0x000fca0000008a00 */
[----:B------:R-:W-:-:S05]  /*0e90*/  IMAD R205, R205, -0xa0, RZ ;  /* 0xffffff60cdcd7824 */ /* 0x000fca00078e02ff */
[----:B------:R-:W-:-:S14]  /*0ea0*/  R2UR UR6, R205 ;  /* 0x00000000cd0672ca */ /* 0x000fdc00000e0000 */
[----:B------:R-:W3:Y:S01]  /*0eb0*/  LDCU UR6, c[0x0][UR6+0x2b4] ;  /* 0x00005680060677ac */ /* 0x000ee20008000800 */
[----:B------:R-:W4:Y:S08]  /*0ec0*/  S2UR UR4, SR_CTAID.Y ;  /* 0x00000000000479c3 */ /* 0x000f300000002600 */
[----:B------:R-:W3:Y:S01]  /*0ed0*/  LDC R9, c[0x0][0xb24] ;  /* 0x0002c900ff097b82 */ /* 0x000ee20000000800 */
[----:B-1----:R-:W-:-:S02]  /*0ee0*/  I2FP.F32.U32 R4, UR5 ;  /* 0x0000000500047c45 */ /* 0x002fc40008201000 */
[----:B------:R-:W-:-:S05]  /*0ef0*/  CS2R.32 R5, SR_CgaSize ;  /* 0x0000000000057805 */ /* 0x000fca0000008a00 */
[----:B------:R-:W-:-:S06]  /*0f00*/  IMAD R5, R5, -0xa0, RZ ;  /* 0xffffff6005057824 */ /* 0x000fcc00078e02ff */
[----:B------:R-:W1:Y:S01]  /*0f10*/  LDC R5, c[0x0][R5+0x2a0] ;  /* 0x0000a80005057b82 */ /* 0x000e620000000800 */
[----:B------:R-:W-:Y:S01]  /*0f20*/  MOV R205, UR5 ;  /* 0x0000000500cd7c02 */ /* 0x000fe20008000f00 */
[----:B--2---:R-:W-:Y:S01]  /*0f30*/  FMUL R4, R4, UR9 ;  /* 0x0000000904047c20 */ /* 0x004fe20008400000 */
[----:B----4-:R-:W-:Y:S02]  /*0f40*/  I2FP.F32.U32 R2, UR4 ;  /* 0x0000000400027c45 */ /* 0x010fe40008201000 */
[----:B------:R-:W-:-:S05]  /*0f50*/  CS2R.32 R3, SR_CgaSize ;  /* 0x0000000000037805 */ /* 0x000fca0000008a00 */
[----:B------:R-:W-:-:S06]  /*0f60*/  IMAD R3, R3, -0xa0, RZ ;  /* 0xffffff6003037824 */ /* 0x000fcc00078e02ff */
[----:B------:R-:W2:Y:S01]  /*0f70*/  LDC R3, c[0x0][R3+0x2a4] ;  /* 0x0000a90003037b82 */ /* 0x000ea20000000800 */
[----:B------:R-:W4:Y:S01]  /*0f80*/  F2I.U32.TRUNC.NTZ R204, R4 ;  /* 0x0000000400cc7305 */ /* 0x000f22000020f000 */
[----:B------:R-:W-:Y:S01]  /*0f90*/  MOV R195, UR4 ;  /* 0x0000000400c37c02 */ /* 0x000fe20008000f00 */
[----:B---3--:R-:W-:-:S05]  /*0fa0*/  FMUL R2, R2, UR6 ;  /* 0x0000000602027c20 */ /* 0x008fca0008400000 */
[----:B------:R-:W-:Y:S01]  /*0fb0*/  BAR.SYNC.DEFER_BLOCKING 0x0 ;  /* 0x0000000000007b1d */ /* 0x000fe20000010000 */
[----:B------:R-:W-:-:S05]  /*0fc0*/  ISETP.GE.AND P0, PT, R9, 0x1, PT ;  /* 0x000000010900780c */ /* 0x000fca0003f06270 */
[----:B------:R-:W3:Y:S02]  /*0fd0*/  F2I.U32.TRUNC.NTZ R194, R2 ;  /* 0x0000000200c27305 */ /* 0x000ee4000020f000 */
[----:B------:R-:W2:Y:S01]  /*0fe0*/  S2UR UR36, SR_CTAID.Z ;  /* 0x00000000002479c3 */ /* 0x000ea20000002700 */
[----:B----4-:R-:W-:-:S05]  /*0ff0*/  IADD3 R204, PT, PT, -R204, RZ, RZ ;  /* 0x000000ffcccc7210 */ /* 0x010fca0007ffe1ff */
[----:B-1----:R-:W-:Y:S01]  /*1000*/  IMAD R204, R5, R204, UR5 ;  /* 0x0000000505cc7e24 */ /* 0x002fe2000f8e02cc */
[----:B---3--:R-:W-:-:S05]  /*1010*/  IADD3 R194, PT, PT, -R194, RZ, RZ ;  /* 0x000000ffc2c27210 */ /* 0x008fca0007ffe1ff */
[----:B--2---:R-:W-:Y:S01]  /*1020*/  IMAD R194, R3, R194, UR4 ;  /* 0x0000000403c27e24 */ /* 0x004fe2000f8e02c2 */
[----:B------:R-:W-:Y:S06]  /*1030*/  @!P0 BRA `(.L_x_16) ;  /* 0x0000000000b88947 */ /* 0x000fec0003800000 */
[----:B------:R-:W1:Y:S01]  /*1040*/  LDC.64 R4, c[0x0][0xb18] ;  /* 0x0002c600ff047b82 */ /* 0x000e620000000a00 */
[----:B------:R-:W-:-:S07]  /*1050*/  ISETP.NE.AND P0, PT, R9, 0x1, PT ;  /* 0x000000010900780c */ /* 0x000fce0003f05270 */
[----:B------:R-:W2:Y:S08]  /*1060*/  LDC R10, c[0x0][0xb0c] ;  /* 0x0002c300ff0a7b82 */ /* 0x000eb00000000800 */
[----:B------:R-:W3:Y:S08]  /*1070*/  LDC R11, c[0x0][0x370] ;  /* 0x0000dc00ff0b7b82 */ /* 0x000ef00000000800 */
[----:B------:R-:W4:Y:S01]  /*1080*/  LDC R12, c[0x0][0x374] ;  /* 0x0000dd00ff0c7b82 */ /* 0x000f220000000800 */
[----:B-1----:R-:W-:-:S07]  /*1090*/  ISETP.NE.AND P1, PT, R4, 0x1, PT ;  /* 0x000000010400780c */ /* 0x002fce0003f25270 */
[----:B------:R-:W3:Y:S01]  /*10a0*/  LDC.64 R6, c[0x0][0xb10] ;  /* 0x0002c400ff067b82 */ /* 0x000ee20000000a00 */
[----:B--2---:R-:W-:-:S07]  /*10b0*/  ISETP.NE.AND P2, PT, R10, 0x1, PT ;  /* 0x000000010a00780c */ /* 0x004fce0003f45270 */
[----:B------:R-:W1:Y:S08]  /*10c0*/  LDC R8, c[0x0][0xb20] ;  /* 0x0002c800ff087b82 */ /* 0x000e700000000800 */
[----:B------:R-:W2:Y:S01]  /*10d0*/  LDC.64 R2, c[0x0][0xb28] ;  /* 0x0002ca00ff027b82 */ /* 0x000ea20000000a00 */
[----:B----4-:R-:W-:-:S04]  /*10e0*/  IMAD.HI.U32 R13, R12, R5, RZ ;  /* 0x000000050c0d7227 */ /* 0x010fc800078e00ff */
[----:B------:R-:W-:-:S04]  /*10f0*/  IMAD.HI.U32 R5, R195, R5, RZ ;  /* 0x00000005c3057227 */ /* 0x000fc800078e00ff */
[----:B---3--:R-:W-:-:S04]  /*1100*/  IMAD.HI.U32 R14, R11, R6, RZ ;  /* 0x000000060b0e7227 */ /* 0x008fc800078e00ff */
[----:B------:R-:W-:Y:S01]  /*1110*/  IMAD.HI.U32 R16, R205, R6, RZ ;  /* 0x00000006cd107227 */ /* 0x000fe200078e00ff */
[-C--:B------:R-:W-:Y:S02]  /*1120*/  @P2 SHF.R.U32.HI R11, RZ, R7.reuse, R14 ;  /* 0x00000007ff0b2219 */ /* 0x080fe4000001160e */
[-C--:B-1----:R-:W-:Y:S02]  /*1130*/  @P1 SHF.R.U32.HI R12, RZ, R8.reuse, R13 ;  /* 0x00000008ff0c1219 */ /* 0x082fe4000001160d */
[----:B------:R-:W-:Y:S02]  /*1140*/  SHF.R.U32.HI R8, RZ, R8, R5 ;  /* 0x00000008ff087219 */ /* 0x000fe40000011605 */
[----:B------:R-:W-:Y:S02]  /*1150*/  SHF.R.U32.HI R16, RZ, R7, R16 ;  /* 0x00000007ff107219 */ /* 0x000fe40000011610 */
[----:B------:R-:W-:Y:S01]  /*1160*/  SEL R5, R195, R8, !P1 ;  /* 0x00000008c3057207 */ /* 0x000fe20004800000 */
[----:B--2---:R-:W-:Y:S01]  /*1170*/  IMAD.HI.U32 R14, R12, R2, RZ ;  /* 0x000000020c0e7227 */ /* 0x004fe200078e00ff */
[----:B------:R-:W-:-:S03]  /*1180*/  SEL R7, R205, R16, !P2 ;  /* 0x00000010cd077207 */ /* 0x000fc60005000000 */
[----:B------:R-:W-:Y:S01]  /*1190*/  IMAD.HI.U32 R6, R11, R2, RZ ;  /* 0x000000020b067227 */ /* 0x000fe200078e00ff */
[----:B------:R-:W-:-:S04]  /*11a0*/  @P0 SHF.R.U32.HI R12, RZ, R3, R14 ;  /* 0x00000003ff0c0219 */ /* 0x000fc8000001160e */
[----:B------:R-:W-:Y:S01]  /*11b0*/  @P0 SHF.R.U32.HI R11, RZ, R3, R6 ;  /* 0x00000003ff0b0219 */ /* 0x000fe20000011606 */
[----:B------:R-:W-:-:S04]  /*11c0*/  IMAD R12, R12, R9, RZ ;  /* 0x000000090c0c7224 */ /* 0x000fc800078e02ff */
[----:B------:R-:W-:Y:S01]  /*11d0*/  IMAD R6, R11, R9, RZ ;  /* 0x000000090b067224 */ /* 0x000fe200078e02ff */
[----:B------:R-:W-:-:S04]  /*11e0*/  ISETP.GE.AND P1, PT, R5, R12, PT ;  /* 0x0000000c0500720c */ /* 0x000fc80003f26270 */
[----:B------:R-:W-:Y:S01]  /*11f0*/  ISETP.GE.OR P1, PT, R7, R6, P1 ;  /* 0x000000060700720c */ /* 0x000fe20000f26670 */
[----:B------:R-:W-:-:S05]  /*1200*/  IMAD.HI.U32 R6, R5, R2, RZ ;  /* 0x0000000205067227 */ /* 0x000fca00078e00ff */
[----:B------:R-:W-:-:S04]  /*1210*/  SHF.R.U32.HI R6, RZ, R3, R6 ;  /* 0x00000003ff067219 */ /* 0x000fc80000011606 */
[----:B------:R-:W-:-:S03]  /*1220*/  SEL R6, R5, R6, !P0 ;  /* 0x0000000605067207 */ /* 0x000fc60004000000 */
[----:B------:R-:W-:Y:S01]  /*1230*/  @!P1 IMAD.HI.U32 R8, R7, R2, RZ ;  /* 0x0000000207089227 */ /* 0x000fe200078e00ff */
[----:B------:R-:W-:-:S04]  /*1240*/  IADD3 R2, PT, PT, -R6, RZ, RZ ;  /* 0x000000ff06027210 */ /* 0x000fc80007ffe1ff */
[----:B------:R-:W-:Y:S01]  /*1250*/  @!P1 SHF.R.U32.HI R8, RZ, R3, R8 ;  /* 0x00000003ff089219 */ /* 0x000fe20000011608 */
[----:B------:R-:W-:-:S03]  /*1260*/  IMAD R2, R9, R2, R5 ;  /* 0x0000000209027224 */ /* 0x000fc600078e0205 */
[----:B------:R-:W-:Y:S02]  /*1270*/  @!P1 SEL R3, R7, R8, !P0 ;  /* 0x0000000807039207 */ /* 0x000fe40004000000 */
[----:B------:R-:W-:-:S03]  /*1280*/  IADD3 R8, PT, PT, -R5, RZ, RZ ;  /* 0x000000ff05087210 */ /* 0x000fc60007ffe1ff */
[--C-:B------:R-:W-:Y:S02]  /*1290*/  @!P1 IMAD.IADD R6, R6, 0x1, -R3.reuse ;  /* 0x0000000106069824 */ /* 0x100fe400078e0a03 */
[----:B------:R-:W-:Y:S01]  /*12a0*/  @!P1 IMAD R3, R2, R11, R3 ;  /* 0x0000000b02039224 */ /* 0x000fe200078e0203 */
[----:B------:R-:W-:Y:S01]  /*12b0*/  IADD3 R2, PT, PT, -R7, RZ, RZ ;  /* 0x000000ff07027210 */ /* 0x000fe20007ffe1ff */
[----:B------:R-:W-:Y:S02]  /*12c0*/  @!P1 IMAD R5, R6, R9, R7 ;  /* 0x0000000906059224 */ /* 0x000fe400078e0207 */
[----:B------:R-:W-:Y:S02]  /*12d0*/  IMAD R8, R4, R8, R195 ;  /* 0x0000000804087224 */ /* 0x000fe400078e02c3 */
[----:B------:R-:W-:Y:S02]  /*12e0*/  @!P1 IMAD.MOV.U32 R7, RZ, RZ, R3 ;  /* 0x000000ffff079224 */ /* 0x000fe400078e0003 */
[----:B------:R-:W-:-:S02]  /*12f0*/  IMAD R2, R10, R2, R205 ;  /* 0x000000020a027224 */ /* 0x000fc400078e02cd */
[----:B------:R-:W-:Y:S02]  /*1300*/  IMAD R195, R5, R4, R8 ;  /* 0x0000000405c37224 */ /* 0x000fe400078e0208 */
[----:B------:R-:W-:Y:S02]  /*1310*/  IMAD R205, R7, R10, R2 ;  /* 0x0000000a07cd7224 */ /* 0x000fe400078e0202 */
.L_x_16:
[----:B------:R-:W1:Y:S01]  /*1320*/  LDCU UR4, c[0x0][0xb30] ;  /* 0x00016600ff0477ac */ /* 0x000e620008000800 */
[----:B------:R-:W2:Y:S08]  /*1330*/  S2UR UR37, SR_CgaCtaId ;  /* 0x00000000002579c3 */ /* 0x000eb00000008800 */
[----:B------:R-:W3:Y:S01]  /*1340*/  LDC R92, c[0x0][0xb24] ;  /* 0x0002c900ff5c7b82 */ /* 0x000ee20000000800 */
[----:B-1----:R-:W-:-:S09]  /*1350*/  UISETP.NE.AND UP1, UPT, UR4, 0x1, UPT ;  /* 0x000000010400788c */ /* 0x002fd2000bf25270 */
[----:B--2---:R-:W-:Y:S05]  /*1360*/  BRA.U UP1, `(.L_x_17) ;  /* 0x0000000101407547 */ /* 0x004fea000b800000 */
[----:B------:R-:W1:Y:S08]  /*1370*/  LDC.64 R4, c[0x0][0xb10] ;  /* 0x0002c400ff047b82 */ /* 0x000e700000000a00 */
[----:B------:R-:W2:Y:S08]  /*1380*/  LDC.64 R2, c[0x0][0xb18] ;  /* 0x0002c600ff027b82 */ /* 0x000eb00000000a00 */
[----:B------:R-:W4:Y:S08]  /*1390*/  LDC R6, c[0x0][0xb20] ;  /* 0x0002c800ff067b82 */ /* 0x000f300000000800 */
[----:B------:R-:W3:Y:S01]  /*13a0*/  LDC R8, c[0x0][0xb0c] ;  /* 0x0002c300ff087b82 */ /* 0x000ee20000000800 */
[----:B-1----:R-:W-:-:S05]  /*13b0*/  IMAD.HI.U32 R4, R205, R4, RZ ;  /* 0x00000004cd047227 */ /* 0x002fca00078e00ff */
[----:B------:R-:W-:Y:S01]  /*13c0*/  SHF.R.U32.HI R4, RZ, R5, R4 ;  /* 0x00000005ff047219 */ /* 0x000fe20000011604 */
[----:B--2---:R-:W-:Y:S01]  /*13d0*/  IMAD.HI.U32 R3, R195, R3, RZ ;  /* 0x00000003c3037227 */ /* 0x004fe200078e00ff */
[----:B------:R-:W-:-:S04]  /*13e0*/  ISETP.NE.AND P0, PT, R2, 0x1, PT ;  /* 0x000000010200780c */ /* 0x000fc80003f05270 */
[----:B----4-:R-:W-:-:S04]  /*13f0*/  SHF.R.U32.HI R6, RZ, R6, R3 ;  /* 0x00000006ff067219 */ /* 0x010fc80000011603 */
[----:B------:R-:W-:Y:S02]  /*1400*/  SEL R3, R195, R6, !P0 ;  /* 0x00000006c3037207 */ /* 0x000fe40004000000 */
[----:B---3--:R-:W-:-:S04]  /*1410*/  ISETP.NE.AND P1, PT, R8, 0x1, PT ;  /* 0x000000010800780c */ /* 0x008fc80003f25270 */
[----:B------:R-:W-:-:S05]  /*1420*/  SEL R4, R205, R4, !P1 ;  /* 0x00000004cd047207 */ /* 0x000fca0004800000 */
[----:B------:R-:W-:Y:S02]  /*1430*/  IMAD.IADD R5, R3, 0x1, -R4 ;  /* 0x0000000103057824 */ /* 0x000fe400078e0a04 */
[----:B------:R-:W-:Y:S02]  /*1440*/  IMAD.IADD R3, R4, 0x1, -R3 ;  /* 0x0000000104037824 */ /* 0x000fe400078e0a03 */
[----:B------:R-:W-:Y:S02]  /*1450*/  IMAD R205, R5, R8, R205 ;  /* 0x0000000805cd7224 */ /* 0x000fe400078e02cd */
[----:B------:R-:W-:-:S07]  /*1460*/  IMAD R195, R3, R2, R195 ;  /* 0x0000000203c37224 */ /* 0x000fce00078e02c3 */
.L_x_17:
[----:B------:R-:W-:Y:S01]  /*1470*/  BAR.SYNC.DEFER_BLOCKING 0x0 ;  /* 0x0000000000007b1d */ /* 0x000fe20000010000 */
[----:B------:R-:W-:Y:S01]  /*1480*/  UISETP.NE.AND UP1, UPT, UR8, 0x2, UPT ;  /* 0x000000020800788c */ /* 0x000fe2000bf25270 */
[----:B------:R-:W-:Y:S02]  /*1490*/  ISETP.NE.OR P5, PT, R0, 0x2, !P5 ;  /* 0x000000020000780c */ /* 0x000fe40006fa5670 */
[----:B------:R-:W-:-:S06]  /*14a0*/  LOP3.LUT R2, R218, 0x1f, RZ, 0xc0, !PT ;  /* 0x0000001fda027812 */ /* 0x000fcc00078ec0ff */
[----:B------:R-:W-:Y:S05]  /*14b0*/  BRA.U UP1, `(.L_x_18) ;  /* 0x0000001501a47547 */ /* 0x000fea000b800000 */
[----:B------:R-:W1:Y:S01]  /*14c0*/  LDCU UR15, c[0x0][0x38c] ;  /* 0x00007180ff0f77ac */ /* 0x000e620008000800 */
[----:B------:R-:W2:Y:S01]  /*14d0*/  LDC R9, c[0x0][0x370] ;  /* 0x0000dc00ff097b82 */ /* 0x000ea20000000800 */
[----:B------:R-:W-:Y:S01]  /*14e0*/  PLOP3.LUT P1, PT, PT, PT, UP2, 0x80, 0x8 ;  /* 0x000000000008781c */ /* 0x000fe20003f2f028 */
[----:B------:R-:W-:Y:S01]  /*14f0*/  HFMA2 R12, -RZ, RZ, 0, 0 ;  /* 0x00000000ff0c7431 */ /* 0x000fe200000001ff */
[----:B------:R-:W-:Y:S01]  /*1500*/  ISETP.EQ.OR P4, PT, R2, RZ, P5 ;  /* 0x000000ff0200720c */ /* 0x000fe20002f82670 */
[----:B------:R-:W-:Y:S01]  /*1510*/  IMAD.MOV.U32 R15, RZ, RZ, 0x1 ;  /* 0x00000001ff0f7424 */ /* 0x000fe200078e00ff */
[----:B------:R-:W-:Y:S01]  /*1520*/  PLOP3.LUT P1, PT, P1, PT, PT, 0x8, 0x80 ;  /* 0x000000000080781c */ /* 0x000fe20000f2e170 */
[----:B------:R-:W-:Y:S01]  /*1530*/  IMAD.MOV.U32 R14, RZ, RZ, RZ ;  /* 0x000000ffff0e7224 */ /* 0x000fe200078e00ff */
[----:B------:R-:W-:Y:S01]  /*1540*/  MOV R8, 0x1 ;  /* 0x0000000100087802 */ /* 0x000fe20000000f00 */
[----:B------:R-:W4:Y:S01]  /*1550*/  LDC R0, c[0x0][0x374] ;  /* 0x0000dd00ff007b82 */ /* 0x000f220000000800 */
[----:B------:R-:W-:Y:S01]  /*1560*/  IMAD.MOV.U32 R10, RZ, RZ, RZ ;  /* 0x000000ffff0a7224 */ /* 0x000fe200078e00ff */
[----:B------:R-:W2:Y:S01]  /*1570*/  LDCU.64 UR24, c[0x0][0x348] ;  /* 0x00006900ff1877ac */ /* 0x000ea20008000a00 */
[----:B------:R-:W-:Y:S01]  /*1580*/  UMOV UR13, URZ ;  /* 0x000000ff000d7c82 */ /* 0x000fe20008000000 */
[----:B-1----:R-:W-:-:S04]  /*1590*/  UIADD3 UR5, UPT, UPT, UR15, 0x1f, URZ ;  /* 0x0000001f0f057890 */ /* 0x002fc8000fffe0ff */
[----:B------:R-:W-:-:S04]  /*15a0*/  USHF.R.S32.HI UR4, URZ, 0x1f, UR5 ;  /* 0x0000001fff047899 */ /* 0x000fc80008011405 */
[----:B------:R-:W-:-:S04]  /*15b0*/  ULEA.HI UR4, UR4, UR5, URZ, 0x5 ;  /* 0x0000000504047291 */ /* 0x000fc8000f8f28ff */
[----:B------:R-:W-:Y:S02]  /*15c0*/  USHF.R.S32.HI UR22, URZ, 0x5, UR4 ;  /* 0x00000005ff167899 */ /* 0x000fe40008011404 */
[----:B------:R-:W-:Y:S02]  /*15d0*/  UIADD3 UR4, UPT, UPT, UR15, -0x1, URZ ;  /* 0xffffffff0f047890 */ /* 0x000fe4000fffe0ff */
[----:B------:R-:W-:Y:S02]  /*15e0*/  UISETP.LT.U32.AND UP0, UPT, UR22, 0xd, UPT ;  /* 0x0000000d1600788c */ /* 0x000fe4000bf01070 */
[----:B------:R-:W-:Y:S02]  /*15f0*/  UISETP.GE.U32.AND UP1, UPT, UR4, -0x3f, UPT ;  /* 0xffffffc10400788c */ /* 0x000fe4000bf26070 */
[----:B------:R-:W-:Y:S02]  /*1600*/  USEL UR21, UR22, 0xd, UP0 ;  /* 0x0000000d16157887 */ /* 0x000fe40008000000 */
[----:B------:R-:W-:-:S02]  /*1610*/  UIADD3 UR15, UPT, UPT, UR15, 0x3e, URZ ;  /* 0x0000003e0f0f7890 */ /* 0x000fc4000fffe0ff */
[----:B------:R-:W-:Y:S02]  /*1620*/  UIADD3 UR7, UPT, UPT, UR21, -0x1, URZ ;  /* 0xffffffff15077890 */ /* 0x000fe4000fffe0ff */
[----:B------:R-:W-:-:S03]  /*1630*/  UIADD3 UR14, UPT, UPT, UR22, -UR21, URZ ;  /* 0x80000015160e7290 */ /* 0x000fc6000fffe0ff */
[----:B------:R-:W-:-:S04]  /*1640*/  @UP1 UIADD3 UR7, UPT, UPT, UR21, URZ, URZ ;  /* 0x000000ff15071290 */ /* 0x000fc8000fffe0ff */
[----:B--2---:R-:W-:-:S12]  /*1650*/  UIADD3 UR7, UPT, UPT, UR7, 0x1, URZ ;  /* 0x0000000107077890 */ /* 0x004fd8000fffe0ff */
.L_x_36:
[----:B------:R-:W-:Y:S01]  /*1660*/  UISETP.NE.AND UP0, UPT, UR37, URZ, UPT ;  /* 0x000000ff2500728c */ /* 0x000fe2000bf05270 */
[----:B------:R-:W1:Y:S08]  /*1670*/  S2UR UR37, SR_CgaCtaId ;  /* 0x00000000002579c3 */ /* 0x000e700000008800 */
[----:B------:R-:W-:Y:S05]  /*1680*/  BRA.U UP0, `(.L_x_19) ;  /* 0x0000000100347547 */ /* 0x000fea000b800000 */
[----:B------:R-:W2:Y:S01]  /*1690*/  S2R R2, SR_CgaCtaId ;  /* 0x0000000000027919 */ /* 0x000ea20000008800 */
[----:B------:R-:W-:-:S04]  /*16a0*/  MOV R3, 0x400 ;  /* 0x0000040000037802 */ /* 0x000fc80000000f00 */
[----:B--2---:R-:W-:Y:S02]  /*16b0*/  LEA R3, R2, R3, 0x18 ;  /* 0x0000000302037211 */ /* 0x004fe400078ec0ff */
[----:B------:R-:W-:-:S03]  /*16c0*/  SHF.L.U32 R2, R8, 0x1f, RZ ;  /* 0x0000001f08027819 */ /* 0x000fc600000006ff */
[----:B------:R-:W-:-:S04]  /*16d0*/  IMAD R3, R10, 0x8, R3 ;  /* 0x000000080a037824 */ /* 0x000fc800078e0203 */
[----:B------:R-:W2:Y:S02]  /*16e0*/  SYNCS.PHASECHK.TRANS64.TRYWAIT P0, [R3+URZ+0x170], R2 ;  /* 0x00017002030075a7 */ /* 0x000ea400080011ff */
[----:B--2---:R-:W-:Y:S05]  /*16f0*/  @!P0 BRA `(.L_x_20) ;  /* 0x0000006800288947 */ /* 0x004fea0003800000 */
.L_x_116:
[----:B------:R-:W-:Y:S01]  /*1700*/  VIADD R10, R10, 0x1 ;  /* 0x000000010a0a7836 */ /* 0x000fe20000000000 */
[----:B------:R2:W-:Y:S04]  /*1710*/  SYNCS.ARRIVE.TRANS64.A1T0 RZ, [R3+URZ+0x160], RZ ;  /* 0x000160ff03ff79a7 */ /* 0x0005e800081000ff */
[----:B------:R-:W-:-:S04]  /*1720*/  ISETP.NE.AND P0, PT, R10, 0x2, PT ;  /* 0x000000020a00780c */ /* 0x000fc80003f05270 */
[----:B------:R-:W-:Y:S02]  /*1730*/  SEL R10, R10, RZ, P0 ;  /* 0x000000ff0a0a7207 */ /* 0x000fe40000000000 */
[----:B--2---:R-:W-:-:S04]  /*1740*/  SEL R3, RZ, 0x1, P0 ;  /* 0x00000001ff037807 */ /* 0x004fc80000000000 */
[----:B------:R-:W-:-:S07]  /*1750*/  LOP3.LUT R8, R8, R3, RZ, 0x3c, !PT ;  /* 0x0000000308087212 */ /* 0x000fce00078e3cff */
.L_x_19:
[----:B------:R-:W-:Y:S01]  /*1760*/  UMOV UR4, 0x400 ;  /* 0x0000040000047882 */ /* 0x000fe20000000000 */
[----:B------:R-:W-:Y:S01]  /*1770*/  SHF.L.U32 R2, R15, 0x1f, RZ ;  /* 0x0000001f0f027819 */ /* 0x000fe200000006ff */
[----:B-1----:R-:W-:Y:S01]  /*1780*/  ULEA UR4, UR37, UR4, 0x18 ;  /* 0x0000000425047291 */ /* 0x002fe2000f8ec0ff */
[----:B------:R-:W-:Y:S01]  /*1790*/  R2UR UR35, R205 ;  /* 0x00000000cd2372ca */ /* 0x000fe200000e0000 */
[----:B------:R-:W-:Y:S01]  /*17a0*/  UISETP.GE.U32.AND UP0, UPT, UR15, 0x3f, UPT ;  /* 0x0000003f0f00788c */ /* 0x000fe2000bf06070 */
[----:B------:R-:W-:Y:S01]  /*17b0*/  R2UR UR11, R195 ;  /* 0x00000000c30b72ca */ /* 0x000fe200000e0000 */
[----:B------:R-:W-:Y:S01]  /*17c0*/  ULEA UR5, UR13, UR4, 0x3 ;  /* 0x000000040d057291 */ /* 0x000fe2000f8e18ff */
[----:B------:R-:W-:-:S08]  /*17d0*/  UMOV UR23, URZ ;  /* 0x000000ff00177c82 */ /* 0x000fd00008000000 */
[----:B------:R1:W2:Y:S01]  /*17e0*/  SYNCS.PHASECHK.TRANS64.TRYWAIT P0, [UR5+0x68], R2 ;  /* 0x00006802ff0075a7 */ /* 0x0002a20008001105 */
[----:B------:R-:W-:Y:S02]  /*17f0*/  USHF.L.U32 UR35, UR35, 0x6, URZ ;  /* 0x0000000623237899 */ /* 0x000fe400080006ff */
[----:B------:R-:W-:Y:S01]  /*1800*/  UIMAD UR11, UR11, 0xa0, URZ ;  /* 0x000000a00b0b78a4 */ /* 0x000fe2000f8e02ff */
[----:B------:R-:W-:Y:S11]  /*1810*/  BRA.U !UP0, `(.L_x_21) ;  /* 0x0000000108a87547 */ /* 0x000ff6000b800000 */
[----:B------:R-:W-:Y:S01]  /*1820*/  UMOV UR16, URZ ;  /* 0x000000ff00107c82 */ /* 0x000fe20008000000 */
[----:B------:R-:W-:-:S05]  /*1830*/  UMOV UR6, UR13 ;  /* 0x0000000d00067c82 */ /* 0x000fca0008000000 */
.L_x_26:
[----:B--2---:R-:W-:Y:S01]  /*1840*/  @!P5 MOV R3, 0x3800 ;  /* 0x000038000003d802 */ /* 0x004fe20000000f00 */
[----:B-1----:R-:W-:Y:S01]  /*1850*/  ULEA UR33, UR6, UR4, 0x3 ;  /* 0x0000000406217291 */ /* 0x002fe2000f8e18ff */
[----:B--2---:R-:W-:Y:S11]  /*1860*/  @P0 BRA `(.L_x_22) ;  /* 0x00000000000c0947 */ /* 0x004ff60003800000 */
[----:B------:R-:W-:Y:S04]  /*1870*/  SHF.L.U32 R5, R15, 0x1f, RZ ;  /* 0x0000001f0f057819 */ /* 0x000fe800000006ff */
[----:B------:R-:W2:Y:S02]  /*1880*/  SYNCS.PHASECHK.TRANS64.TRYWAIT P0, [UR33+0x68], R5 ;  /* 0x00006805ff0075a7 */ /* 0x000ea40008001121 */
[----:B--2---:R-:W-:Y:S05]  /*1890*/  @!P0 BRA `(.L_x_23) ;  /* 0x0000006400d48947 */ /* 0x004fea0003800000 */
.L_x_22:
[----:B------:R2:W-:Y:S01]  /*18a0*/  @!P5 SYNCS.ARRIVE.TRANS64 RZ, [UR33], R3 ;  /* 0x00000003ffffd9a7 */ /* 0x0005e20008000021 */
[----:B------:R-:W-:Y:S04]  /*18b0*/  BSSY.RECONVERGENT B0, `(.L_x_24) ;  /* 0x0000003000007945 */ /* 0x000fe80003800200 */
[----:B------:R-:W-:Y:S05]  /*18c0*/  @P4 BRA `(.L_x_25) ;  /* 0x0000000000044947 */ /* 0x000fea0003800000 */
[----:B------:R-:W-:Y:S05]  /*18d0*/  BPT.TRAP 0x1 ;  /* 0x000000040000795c */ /* 0x000fea0000300000 */
.L_x_25:
[----:B------:R-:W-:Y:S05]  /*18e0*/  BSYNC.RECONVERGENT B0 ;  /* 0x0000000000007941 */ /* 0x000fea0003800200 */
.L_x_24:
[----:B------:R-:W-:Y:S02]  /*18f0*/  UIADD3 UR13, UPT, UPT, UR6, 0x1, URZ ;  /* 0x00000001060d7890 */ /* 0x000fe4000fffe0ff */
[----:B------:R-:W-:Y:S02]  /*1900*/  UIADD3 UR18, UP1, UPT, UR24, 0x80, URZ ;  /* 0x0000008018127890 */ /* 0x000fe4000ff3e0ff */
[----:B------:R-:W-:Y:S02]  /*1910*/  UISETP.NE.AND UP0, UPT, UR13, 0xd, UPT ;  /* 0x0000000d0d00788c */ /* 0x000fe4000bf05270 */
[----:B------:R-:W-:Y:S02]  /*1920*/  ULEA UR32, UR6, UR4, 0xc ;  /* 0x0000000406207291 */ /* 0x000fe4000f8e60ff */
[----:B------:R-:W-:Y:S02]  /*1930*/  USEL UR9, URZ, 0x1, UP0 ;  /* 0x00000001ff097887 */ /* 0x000fe40008000000 */
[----:B------:R-:W-:Y:S02]  /*1940*/  USEL UR13, UR13, URZ, UP0 ;  /* 0x000000ff0d0d7287 */ /* 0x000fe40008000000 */
[----:B------:R-:W-:Y:S02]  /*1950*/  USHF.L.U32 UR34, UR16, 0x5, URZ ;  /* 0x0000000510227899 */ /* 0x000fe400080006ff */
[----:B------:R-:W-:Y:S01]  /*1960*/  ULEA UR8, UR13, UR4, 0x3 ;  /* 0x000000040d087291 */ /* 0x000fe2000f8e18ff */
[----:B------:R-:W-:Y:S01]  /*1970*/  LOP3.LUT R15, R15, UR9, RZ, 0x3c, !PT ;  /* 0x000000090f0f7c12 */ /* 0x000fe2000f8e3cff */
[----:B------:R-:W-:Y:S02]  /*1980*/  UIADD3.X UR19, UPT, UPT, URZ, UR25, URZ, UP1, !UPT ;  /* 0x00000019ff137290 */ /* 0x000fe40008ffe4ff */
[----:B------:R-:W-:Y:S01]  /*1990*/  UIADD3 UR32, UPT, UPT, UR32, 0xa400, URZ ;  /* 0x0000a40020207890 */ /* 0x000fe2000fffe0ff */
[----:B-1----:R-:W-:Y:S01]  /*19a0*/  SHF.L.U32 R2, R15, 0x1f, RZ ;  /* 0x0000001f0f027819 */ /* 0x002fe200000006ff */
[----:B------:R-:W-:Y:S02]  /*19b0*/  UIMAD UR5, UR6, 0x2800, UR4 ;  /* 0x00002800060578a4 */ /* 0x000fe4000f8e0204 */
[----:B------:R-:W-:Y:S01]  /*19c0*/  UIADD3 UR26, UP0, UPT, UR24, 0x180, URZ ;  /* 0x00000180181a7890 */ /* 0x000fe2000ff1e0ff */
[----:B------:R1:W1:Y:S01]  /*19d0*/  SYNCS.PHASECHK.TRANS64.TRYWAIT P0, [UR8+0x68], R2 ;  /* 0x00006802ff0075a7 */ /* 0x0002620008001108 */
[----:B------:R-:W-:Y:S01]  /*19e0*/  UMOV UR28, 0x0 ;  /* 0x00000000001c7882 */ /* 0x000fe20000000000 */
[----:B------:R-:W-:Y:S01]  /*19f0*/  UMOV UR29, 0x10000000 ;  /* 0x10000000001d7882 */ /* 0x000fe20000000000 */
[----:B------:R-:W-:Y:S01]  /*1a00*/  UIADD3 UR8, UPT, UPT, UR5, 0x17400, URZ ;  /* 0x0001740005087890 */ /* 0x000fe2000fffe0ff */
[----:B------:R1:W-:Y:S01]  /*1a10*/  UTMALDG.3D [UR32], [UR18], desc[UR28] ;  /* 0x00001c20120075b4 */ /* 0x0003e20008011000 */
[----:B------:R-:W-:Y:S02]  /*1a20*/  UIADD3.X UR27, UPT, UPT, URZ, UR25, URZ, UP0, !UPT ;  /* 0x00000019ff1b7290 */ /* 0x000fe400087fe4ff */
[----:B------:R-:W-:Y:S01]  /*1a30*/  UIADD3 UR16, UPT, UPT, UR16, 0x1, URZ ;  /* 0x0000000110107890 */ /* 0x000fe2000fffe0ff */
[----:B------:R-:W-:Y:S01]  /*1a40*/  UMOV UR12, UR36 ;  /* 0x00000024000c7c82 */ /* 0x000fe20008000000 */
[----:B------:R-:W-:Y:S01]  /*1a50*/  UMOV UR9, UR33 ;  /* 0x0000002100097c82 */ /* 0x000fe20008000000 */
[----:B------:R-:W-:Y:S01]  /*1a60*/  UMOV UR10, UR34 ;  /* 0x00000022000a7c82 */ /* 0x000fe20008000000 */
[----:B------:R-:W-:Y:S03]  /*1a70*/  UISETP.NE.AND UP0, UPT, UR16, UR7, UPT ;  /* 0x000000071000728c */ /* 0x000fe6000bf05270 */
[----:B------:R1:W-:Y:S01]  /*1a80*/  UTMALDG.3D [UR8], [UR26], desc[UR28] ;  /* 0x00001c081a0075b4 */ /* 0x0003e20008011000 */
[----:B------:R-:W-:Y:S01]  /*1a90*/  UMOV UR23, UR7 ;  /* 0x0000000700177c82 */ /* 0x000fe20008000000 */
[----:B------:R-:W-:Y:S04]  /*1aa0*/  UMOV UR6, UR13 ;  /* 0x0000000d00067c82 */ /* 0x000fe80008000000 */
[----:B------:R-:W-:Y:S05]  /*1ab0*/  BRA.U UP0, `(.L_x_26) ;  /* 0xfffffffd00607547 */ /* 0x000fea000b83ffff */
.L_x_21:
[----:B------:R-:W-:Y:S01]  /*1ac0*/  ULEA UR5, UR13, UR4, 0x3 ;  /* 0x000000040d057291 */ /* 0x000fe2000f8e18ff */
[----:B-1----:R-:W-:Y:S01]  /*1ad0*/  SHF.L.U32 R2, R15, 0x1f, RZ ;  /* 0x0000001f0f027819 */ /* 0x002fe200000006ff */
[----:B------:R-:W-:Y:S01]  /*1ae0*/  @!P1 SYNCS.ARRIVE.TRANS64.A1T0 RZ, [UR4+0xf8], RZ ;  /* 0x0000f8ffffff99a7 */ /* 0x000fe20008100004 */
[----:B------:R-:W-:-:S06]  /*1af0*/  UISETP.GT.AND UP0, UPT, UR22, UR21, UPT ;  /* 0x000000151600728c */ /* 0x000fcc000bf04270 */
[----:B--2---:R1:W2:Y:S03]  /*1b00*/  SYNCS.PHASECHK.TRANS64.TRYWAIT P0, [UR5+0x68], R2 ;  /* 0x00006802ff0075a7 */ /* 0x0042a60008001105 */
[----:B------:R-:W-:Y:S05]  /*1b10*/  BRA.U !UP0, `(.L_x_27) ;  /* 0x0000000108ac7547 */ /* 0x000fea000b800000 */
[----:B------:R-:W-:Y:S01]  /*1b20*/  UIADD3 UR26, UPT, UPT, UR14, UR23, URZ ;  /* 0x000000170e1a7290 */ /* 0x000fe2000fffe0ff */
[----:B------:R-:W-:-:S11]  /*1b30*/  UMOV UR6, UR13 ;  /* 0x0000000d00067c82 */ /* 0x000fd60008000000 */
.L_x_32:
[----:B--2---:R-:W-:Y:S01]  /*1b40*/  @!P5 MOV R3, 0x3800 ;  /* 0x000038000003d802 */ /* 0x004fe20000000f00 */
[----:B-1----:R-:W-:Y:S01]  /*1b50*/  ULEA UR17, UR6, UR4, 0x3 ;  /* 0x0000000406117291 */ /* 0x002fe2000f8e18ff */
[----:B--2---:R-:W-:Y:S11]  /*1b60*/  @P0 BRA `(.L_x_28) ;  /* 0x00000000000c0947 */ /* 0x004ff60003800000 */
[----:B------:R-:W-:Y:S04]  /*1b70*/  SHF.L.U32 R5, R15, 0x1f, RZ ;  /* 0x0000001f0f057819 */ /* 0x000fe800000006ff */
[----:B------:R-:W2:Y:S02]  /*1b80*/  SYNCS.PHASECHK.TRANS64.TRYWAIT P0, [UR17+0x68], R5 ;  /* 0x00006805ff0075a7 */ /* 0x000ea40008001111 */
[----:B--2---:R-:W-:Y:S05]  /*1b90*/  @!P0 BRA `(.L_x_29) ;  /* 0x00000064002c8947 */ /* 0x004fea0003800000 */
.L_x_28:
[----:B------:R2:W-:Y:S01]  /*1ba0*/  @!P5 SYNCS.ARRIVE.TRANS64 RZ, [UR17], R3 ;  /* 0x00000003ffffd9a7 */ /* 0x0005e20008000011 */
[----:B------:R-:W-:Y:S04]  /*1bb0*/  BSSY.RECONVERGENT B0, `(.L_x_30) ;  /* 0x0000003000007945 */ /* 0x000fe80003800200 */
[----:B------:R-:W-:Y:S05]  /*1bc0*/  @P4 BRA `(.L_x_31) ;  /* 0x0000000000044947 */ /* 0x000fea0003800000 */
[----:B------:R-:W-:Y:S05]  /*1bd0*/  BPT.TRAP 0x1 ;  /* 0x000000040000795c */ /* 0x000fea0000300000 */
.L_x_31:
[----:B------:R-:W-:Y:S05]  /*1be0*/  BSYNC.RECONVERGENT B0 ;  /* 0x0000000000007941 */ /* 0x000fea0003800200 */
.L_x_30:
[----:B------:R-:W-:Y:S02]  /*1bf0*/  UIADD3 UR13, UPT, UPT, UR6, 0x1, URZ ;  /* 0x00000001060d7890 */ /* 0x000fe4000fffe0ff */
[----:B------:R-:W-:Y:S02]  /*1c00*/  ULEA UR16, UR6, UR4, 0xc ;  /* 0x0000000406107291 */ /* 0x000fe4000f8e60ff */
[----:B------:R-:W-:Y:S02]  /*1c10*/  UISETP.NE.AND UP0, UPT, UR13, 0xd, UPT ;  /* 0x0000000d0d00788c */ /* 0x000fe4000bf05270 */
[----:B------:R-:W-:Y:S02]  /*1c20*/  UIADD3 UR32, UP1, UPT, UR24, 0x80, URZ ;  /* 0x0000008018207890 */ /* 0x000fe4000ff3e0ff */
[----:B------:R-:W-:Y:S02]  /*1c30*/  USEL UR9, URZ, 0x1, UP0 ;  /* 0x00000001ff097887 */ /* 0x000fe40008000000 */
[----:B------:R-:W-:Y:S02]  /*1c40*/  USEL UR13, UR13, URZ, UP0 ;  /* 0x000000ff0d0d7287 */ /* 0x000fe40008000000 */
[----:B------:R-:W-:Y:S02]  /*1c50*/  USHF.L.U32 UR18, UR23, 0x5, URZ ;  /* 0x0000000517127899 */ /* 0x000fe400080006ff */
[----:B------:R-:W-:Y:S01]  /*1c60*/  ULEA UR8, UR13, UR4, 0x3 ;  /* 0x000000040d087291 */ /* 0x000fe2000f8e18ff */
[----:B------:R-:W-:Y:S01]  /*1c70*/  LOP3.LUT R15, R15, UR9, RZ, 0x3c, !PT ;  /* 0x000000090f0f7c12 */ /* 0x000fe2000f8e3cff */
[----:B------:R-:W-:Y:S02]  /*1c80*/  UIADD3 UR16, UPT, UPT, UR16, 0xa400, URZ ;  /* 0x0000a40010107890 */ /* 0x000fe4000fffe0ff */
[----:B------:R-:W-:Y:S01]  /*1c90*/  UIADD3.X UR33, UPT, UPT, URZ, UR25, URZ, UP1, !UPT ;  /* 0x00000019ff217290 */ /* 0x000fe20008ffe4ff */
[----:B-1----:R-:W-:Y:S01]  /*1ca0*/  SHF.L.U32 R2, R15, 0x1f, RZ ;  /* 0x0000001f0f027819 */ /* 0x002fe200000006ff */
[----:B------:R-:W-:Y:S02]  /*1cb0*/  UIMAD UR5, UR6, 0x2800, UR4 ;  /* 0x00002800060578a4 */ /* 0x000fe4000f8e0204 */
[----:B------:R-:W-:Y:S01]  /*1cc0*/  UIADD3 UR30, UP0, UPT, UR24, 0x180, URZ ;  /* 0x00000180181e7890 */ /* 0x000fe2000ff1e0ff */
[----:B------:R1:W1:Y:S01]  /*1cd0*/  SYNCS.PHASECHK.TRANS64.TRYWAIT P0, [UR8+0x68], R2 ;  /* 0x00006802ff0075a7 */ /* 0x0002620008001108 */
[----:B------:R-:W-:Y:S01]  /*1ce0*/  UIADD3 UR8, UPT, UPT, UR5, 0x17400, URZ ;  /* 0x0001740005087890 */ /* 0x000fe2000fffe0ff */
[----:B------:R-:W-:Y:S01]  /*1cf0*/  UMOV UR28, 0x0 ;  /* 0x00000000001c7882 */ /* 0x000fe20000000000 */
[----:B------:R-:W-:Y:S01]  /*1d00*/  UMOV UR29, 0x10000000 ;  /* 0x10000000001d7882 */ /* 0x000fe20000000000 */
[----:B------:R-:W-:Y:S01]  /*1d10*/  UMOV UR19, UR35 ;  /* 0x0000002300137c82 */ /* 0x000fe20008000000 */
[----:B------:R-:W-:Y:S01]  /*1d20*/  UMOV UR20, UR36 ;  /* 0x0000002400147c82 */ /* 0x000fe20008000000 */
[----:B------:R-:W-:Y:S01]  /*1d30*/  UIADD3.X UR31, UPT, UPT, URZ, UR25, URZ, UP0, !UPT ;  /* 0x00000019ff1f7290 */ /* 0x000fe200087fe4ff */
[----:B------:R1:W-:Y:S01]  /*1d40*/  UTMALDG.3D [UR16], [UR32], desc[UR28] ;  /* 0x00001c10200075b4 */ /* 0x0003e20008011000 */
[----:B------:R-:W-:Y:S01]  /*1d50*/  UIADD3 UR23, UPT, UPT, UR23, 0x1, URZ ;  /* 0x0000000117177890 */ /* 0x000fe2000fffe0ff */
[----:B------:R-:W-:Y:S01]  /*1d60*/  UMOV UR12, UR36 ;  /* 0x00000024000c7c82 */ /* 0x000fe20008000000 */
[----:B------:R-:W-:Y:S01]  /*1d70*/  UMOV UR9, UR17 ;  /* 0x0000001100097c82 */ /* 0x000fe20008000000 */
[----:B------:R-:W-:Y:S01]  /*1d80*/  UMOV UR10, UR18 ;  /* 0x00000012000a7c82 */ /* 0x000fe20008000000 */
[----:B------:R-:W-:Y:S03]  /*1d90*/  UISETP.NE.AND UP0, UPT, UR23, UR26, UPT ;  /* 0x0000001a1700728c */ /* 0x000fe6000bf05270 */
[----:B------:R1:W-:Y:S01]  /*1da0*/  UTMALDG.3D [UR8], [UR30], desc[UR28] ;  /* 0x00001c081e0075b4 */ /* 0x0003e20008011000 */
[----:B------:R-:W-:Y:S05]  /*1db0*/  UMOV UR6, UR13 ;  /* 0x0000000d00067c82 */ /* 0x000fea0008000000 */
[----:B------:R-:W-:Y:S05]  /*1dc0*/  BRA.U UP0, `(.L_x_32) ;  /* 0xfffffffd005c7547 */ /* 0x000fea000b83ffff */
.L_x_27:
[----:B-1----:R-:W-:Y:S01]  /*1dd0*/  LEA R2, R14, UR4, 0x3 ;  /* 0x000000040e027c11 */ /* 0x002fe2000f8e18ff */
[----:B------:R-:W-:Y:S01]  /*1de0*/  NOP ;  /* 0x0000000000007918 */ /* 0x000fe20000000000 */
[----:B--2---:R-:W-:Y:S02]  /*1df0*/  SHF.L.U32 R3, R12, 0x1f, RZ ;  /* 0x0000001f0c037819 */ /* 0x004fe400000006ff */
[----:B------:R-:W-:Y:S02]  /*1e00*/  LEA R4, R14, UR4, 0x4 ;  /* 0x000000040e047c11 */ /* 0x000fe4000f8e20ff */
[----:B------:R-:W1:Y:S02]  /*1e10*/  SYNCS.PHASECHK.TRANS64.TRYWAIT P0, [R2+URZ+0x100], R3 ;  /* 0x00010003020075a7 */ /* 0x000e6400080011ff */
[----:B-1----:R-:W-:Y:S05]  /*1e20*/  @!P0 BRA `(.L_x_33) ;  /* 0x0000006000a08947 */ /* 0x002fea0003800000 */
.L_x_119:
[----:B------:R-:W2:Y:S01]  /*1e30*/  LDS.128 R4, [R4+0x190] ;  /* 0x0001900004047984 */ /* 0x000ea20000000c00 */
[----:B---3--:R-:W-:Y:S01]  /*1e40*/  ISETP.GE.AND P0, PT, R92, 0x1, PT ;  /* 0x000000015c00780c */ /* 0x008fe20003f06270 */
[----:B-1----:R-:W-:Y:S01]  /*1e50*/  VIADD R2, R2, 0x110 ;  /* 0x0000011002027836 */ /* 0x002fe20000000000 */
[----:B------:R-:W-:Y:S01]  /*1e60*/  @!PT LDS RZ, [RZ] ;  /* 0x00000000fffff984 */ /* 0x000fe20000000800 */
[----:B------:R-:W-:Y:S01]  /*1e70*/  @!PT LDS RZ, [RZ] ;  /* 0x00000000fffff984 */ /* 0x000fe20000000800 */
[----:B------:R-:W-:Y:S01]  /*1e80*/  @!PT LDS RZ, [RZ] ;  /* 0x00000000fffff984 */ /* 0x000fe20000000800 */
[----:B------:R-:W-:Y:S01]  /*1e90*/  @!PT LDS RZ, [RZ] ;  /* 0x00000000fffff984 */ /* 0x000fe20000000800 */
[----:B------:R1:W-:Y:S06]  /*1ea0*/  MEMBAR.ALL.CTA ;  /* 0x0000000000007992 */ /* 0x0003ec0000008000 */
[----:B-1----:R-:W1:Y:S01]  /*1eb0*/  FENCE.VIEW.ASYNC.S ;  /* 0x00000000000073c6 */ /* 0x002e620000000000 */
[----:B------:R-:W-:-:S04]  /*1ec0*/  PRMT R2, RZ, 0x654, R2 ;  /* 0x00000654ff027816 */ /* 0x000fc80000000002 */
[----:B-1----:R1:W-:Y:S01]  /*1ed0*/  SYNCS.ARRIVE.TRANS64.RED.A1T0 RZ, [R2+URZ], RZ ;  /* 0x000000ff02ff79a7 */ /* 0x0023e200081004ff */
[----:B--2---:R-:W-:-:S13]  /*1ee0*/  LOP3.LUT P2, RZ, R6, 0x1, RZ, 0xc0, !PT ;  /* 0x0000000106ff7812 */ /* 0x004fda000784c0ff */
[----:B------:R-:W-:Y:S01]  /*1ef0*/  @P2 SHF.R.U32.HI R3, RZ, 0x10, R5 ;  /* 0x00000010ff032819 */ /* 0x000fe20000011605 */
[----:B------:R-:W-:Y:S01]  /*1f00*/  VOTEU.ANY UP0, P2 ;  /* 0x0000000000ff7886 */ /* 0x000fe20001000100 */
[----:B------:R-:W-:Y:S02]  /*1f10*/  @P2 MOV R13, R4 ;  /* 0x00000004000d2202 */ /* 0x000fe40000000f00 */
[----:B------:R-:W-:Y:S02]  /*1f20*/  @P2 R2UR.BROADCAST UR5, R3 ;  /* 0x00000000030522ca */ /* 0x000fe400008e0000 */
[----:B------:R-:W-:-:S11]  /*1f30*/  @P2 LOP3.LUT R11, R5, 0xffff, RZ, 0xc0, !PT ;  /* 0x0000ffff050b2812 */ /* 0x000fd600078ec0ff */
[----:B------:R-:W-:Y:S01]  /*1f40*/  @UP0 UMOV UR36, UR5 ;  /* 0x0000000500240c82 */ /* 0x000fe20008000000 */
[----:B-1----:R-:W-:Y:S05]  /*1f50*/  @!P0 BRA `(.L_x_34) ;  /* 0x0000000000b88947 */ /* 0x002fea0003800000 */
[----:B------:R-:W4:Y:S01]  /*1f60*/  LDC.64 R4, c[0x0][0xb18] ;  /* 0x0002c600ff047b82 */ /* 0x000f220000000a00 */
[----:B------:R-:W-:-:S07]  /*1f70*/  ISETP.NE.AND P3, PT, R92, 0x1, PT ;  /* 0x000000015c00780c */ /* 0x000fce0003f65270 */
[----:B------:R-:W1:Y:S08]  /*1f80*/  LDC.64 R6, c[0x0][0xb10] ;  /* 0x0002c400ff067b82 */ /* 0x000e700000000a00 */
[----:B------:R-:W2:Y:S08]  /*1f90*/  LDC R16, c[0x0][0xb20] ;  /* 0x0002c800ff107b82 */ /* 0x000eb00000000800 */
[----:B------:R-:W3:Y:S01]  /*1fa0*/  LDC R18, c[0x0][0xb0c] ;  /* 0x0002c300ff127b82 */ /* 0x000ee20000000800 */
[----:B----4-:R-:W-:Y:S01]  /*1fb0*/  IMAD.HI.U32 R17, R0, R5, RZ ;  /* 0x0000000500117227 */ /* 0x010fe200078e00ff */
[----:B------:R-:W-:-:S03]  /*1fc0*/  ISETP.NE.AND P0, PT, R4, 0x1, PT ;  /* 0x000000010400780c */ /* 0x000fc60003f05270 */
[----:B------:R-:W-:-:S03]  /*1fd0*/  IMAD.HI.U32 R5, R11, R5, RZ ;  /* 0x000000050b057227 */ /* 0x000fc600078e00ff */
[----:B------:R-:W4:Y:S01]  /*1fe0*/  LDC.64 R2, c[0x0][0xb28] ;  /* 0x0002ca00ff027b82 */ /* 0x000f220000000a00 */
[----:B-1----:R-:W-:-:S04]  /*1ff0*/  IMAD.HI.U32 R20, R9, R6, RZ ;  /* 0x0000000609147227 */ /* 0x002fc800078e00ff */
[----:B------:R-:W-:Y:S01]  /*2000*/  IMAD.HI.U32 R22, R13, R6, RZ ;  /* 0x000000060d167227 */ /* 0x000fe200078e00ff */
[----:B------:R-:W-:Y:S02]  /*2010*/  SHF.R.U32.HI R20, RZ, R7, R20 ;  /* 0x00000007ff147219 */ /* 0x000fe40000011614 */
[-C--:B--2---:R-:W-:Y:S02]  /*2020*/  SHF.R.U32.HI R17, RZ, R16.reuse, R17 ;  /* 0x00000010ff117219 */ /* 0x084fe40000011611 */
[----:B------:R-:W-:Y:S02]  /*2030*/  SHF.R.U32.HI R16, RZ, R16, R5 ;  /* 0x00000010ff107219 */ /* 0x000fe40000011605 */
[----:B------:R-:W-:Y:S02]  /*2040*/  SEL R17, R0, R17, !P0 ;  /* 0x0000001100117207 */ /* 0x000fe40004000000 */
[----:B------:R-:W-:Y:S02]  /*2050*/  SHF.R.U32.HI R22, RZ, R7, R22 ;  /* 0x00000007ff167219 */ /* 0x000fe40000011616 */
[----:B---3--:R-:W-:-:S02]  /*2060*/  ISETP.NE.AND P1, PT, R18, 0x1, PT ;  /* 0x000000011200780c */ /* 0x008fc40003f25270 */
[----:B------:R-:W-:Y:S02]  /*2070*/  SEL R5, R11, R16, !P0 ;  /* 0x000000100b057207 */ /* 0x000fe40004000000 */
[----:B------:R-:W-:Y:S02]  /*2080*/  SEL R19, R9, R20, !P1 ;  /* 0x0000001409137207 */ /* 0x000fe40004800000 */
[----:B------:R-:W-:Y:S01]  /*2090*/  SEL R7, R13, R22, !P1 ;  /* 0x000000160d077207 */ /* 0x000fe20004800000 */
[----:B----4-:R-:W-:-:S04]  /*20a0*/  IMAD.HI.U32 R20, R17, R2, RZ ;  /* 0x0000000211147227 */ /* 0x010fc800078e00ff */
        /* <DEDUP_REMOVED lines=10> */
[----:B------:R-:W-:-:S04]  /*2150*/  @!P0 IMAD.HI.U32 R16, R7, R2, RZ ;  /* 0x0000000207108227 */ /* 0x000fc800078e00ff */
[----:B------:R-:W-:Y:S01]  /*2160*/  IMAD.MOV R2, RZ, RZ, -R6 ;  /* 0x000000ffff027224 */ /* 0x000fe200078e0a06 */
[----:B------:R-:W-:-:S03]  /*2170*/  @!P0 SHF.R.U32.HI R16, RZ, R3, R16 ;  /* 0x00000003ff108219 */ /* 0x000fc60000011610 */
[----:B------:R-:W-:Y:S01]  /*2180*/  IMAD R2, R92, R2, R5 ;  /* 0x000000025c027224 */ /* 0x000fe200078e0205 */
        /* <DEDUP_REMOVED lines=11> */
.L_x_34:
[----:B------:R-:W1:Y:S02]  /*2240*/  LDCU UR5, c[0x0][0xb30] ;  /* 0x00016600ff0577ac */ /* 0x000e640008000800 */
[----:B-1----:R-:W-:-:S09]  /*2250*/  UISETP.NE.AND UP0, UPT, UR5, 0x1, UPT ;  /* 0x000000010500788c */ /* 0x002fd2000bf05270 */
[----:B------:R-:W-:Y:S05]  /*2260*/  BRA.U UP0, `(.L_x_35) ;  /* 0x0000000100407547 */ /* 0x000fea000b800000 */
[----:B------:R-:W1:Y:S08]  /*2270*/  LDC.64 R4, c[0x0][0xb10] ;  /* 0x0002c400ff047b82 */ /* 0x000e700000000a00 */
[----:B------:R-:W2:Y:S08]  /*2280*/  LDC.64 R2, c[0x0][0xb18] ;  /* 0x0002c600ff027b82 */ /* 0x000eb00000000a00 */
[----:B------:R-:W3:Y:S08]  /*2290*/  LDC R6, c[0x0][0xb20] ;  /* 0x0002c800ff067b82 */ /* 0x000ef00000000800 */
[----:B------:R-:W4:Y:S01]  /*22a0*/  LDC R16, c[0x0][0xb0c] ;  /* 0x0002c300ff107b82 */ /* 0x000f220000000800 */
[----:B-1----:R-:W-:-:S05]  /*22b0*/  IMAD.HI.U32 R4, R13, R4, RZ ;  /* 0x000000040d047227 */ /* 0x002fca00078e00ff */
[----:B------:R-:W-:Y:S01]  /*22c0*/  SHF.R.U32.HI R4, RZ, R5, R4 ;  /* 0x00000005ff047219 */ /* 0x000fe20000011604 */
[----:B--2---:R-:W-:Y:S01]  /*22d0*/  IMAD.HI.U32 R3, R11, R3, RZ ;  /* 0x000000030b037227 */ /* 0x004fe200078e00ff */
[----:B------:R-:W-:-:S04]  /*22e0*/  ISETP.NE.AND P0, PT, R2, 0x1, PT ;  /* 0x000000010200780c */ /* 0x000fc80003f05270 */
[----:B---3--:R-:W-:-:S04]  /*22f0*/  SHF.R.U32.HI R6, RZ, R6, R3 ;  /* 0x00000006ff067219 */ /* 0x008fc80000011603 */
[----:B------:R-:W-:Y:S02]  /*2300*/  SEL R3, R11, R6, !P0 ;  /* 0x000000060b037207 */ /* 0x000fe40004000000 */
[----:B----4-:R-:W-:-:S04]  /*2310*/  ISETP.NE.AND P1, PT, R16, 0x1, PT ;  /* 0x000000011000780c */ /* 0x010fc80003f25270 */
[----:B------:R-:W-:-:S05]  /*2320*/  SEL R4, R13, R4, !P1 ;  /* 0x000000040d047207 */ /* 0x000fca0004800000 */
[----:B------:R-:W-:Y:S02]  /*2330*/  IMAD.IADD R5, R3, 0x1, -R4 ;  /* 0x0000000103057824 */ /* 0x000fe400078e0a04 */
[----:B------:R-:W-:Y:S02]  /*2340*/  IMAD.IADD R3, R4, 0x1, -R3 ;  /* 0x0000000104037824 */ /* 0x000fe400078e0a03 */
[----:B------:R-:W-:Y:S02]  /*2350*/  IMAD R13, R5, R16, R13 ;  /* 0x00000010050d7224 */ /* 0x000fe400078e020d */
[----:B------:R-:W-:-:S07]  /*2360*/  IMAD R11, R3, R2, R11 ;  /* 0x00000002030b7224 */ /* 0x000fce00078e020b */
.L_x_35:
[----:B------:R-:W-:Y:S01]  /*2370*/  VIADD R14, R14, 0x1 ;  /* 0x000000010e0e7836 */ /* 0x000fe20000000000 */
[----:B------:R-:W-:Y:S01]  /*2380*/  PLOP3.LUT P1, PT, PT, PT, PT, 0x80, 0x8 ;  /* 0x000000000008781c */ /* 0x000fe20003f2f070 */
[----:B------:R-:W-:Y:S02]  /*2390*/  IMAD.IADD R205, R13, 0x1, R204 ;  /* 0x000000010dcd7824 */ /* 0x000fe400078e02cc */
[----:B------:R-:W-:Y:S01]  /*23a0*/  IMAD.IADD R195, R11, 0x1, R194 ;  /* 0x000000010bc37824 */ /* 0x000fe200078e02c2 */
[----:B------:R-:W-:-:S04]  /*23b0*/  ISETP.NE.AND P0, PT, R14, 0x2, PT ;  /* 0x000000020e00780c */ /* 0x000fc80003f05270 */
[----:B------:R-:W-:Y:S02]  /*23c0*/  SEL R3, RZ, 0x1, P0 ;  /* 0x00000001ff037807 */ /* 0x000fe40000000000 */
[----:B------:R-:W-:Y:S02]  /*23d0*/  SEL R14, R14, RZ, P0 ;  /* 0x000000ff0e0e7207 */ /* 0x000fe40000000000 */
[----:B------:R-:W-:Y:S01]  /*23e0*/  LOP3.LUT R12, R12, R3, RZ, 0x3c, !PT ;  /* 0x000000030c0c7212 */ /* 0x000fe200078e3cff */
[----:B------:R-:W-:Y:S06]  /*23f0*/  @P2 BRA `(.L_x_36) ;  /* 0xfffffff000982947 */ /* 0x000fec000383ffff */
[----:B------:R-:W-:Y:S01]  /*2400*/  UIADD3 UR4, UPT, UPT, UR4, 0x68, URZ ;  /* 0x0000006804047890 */ /* 0x000fe2000fffe0ff */
[----:B------:R-:W-:-:S03]  /*2410*/  SHF.L.U32 R3, R15, 0x1f, RZ ;  /* 0x0000001f0f037819 */ /* 0x000fc600000006ff */
[----:B------:R-:W-:-:S09]  /*2420*/  ULEA UR5, UR13, UR4, 0x3 ;  /* 0x000000040d057291 */ /* 0x000fd2000f8e18ff */
[----:B------:R-:W1:Y:S02]  /*2430*/  SYNCS.PHASECHK.TRANS64.TRYWAIT P0, [UR5], R3 ;  /* 0x00000003ff0075a7 */ /* 0x000e640008001105 */
[----:B-1----:R-:W-:Y:S05]  /*2440*/  @!P0 BRA `(.L_x_37) ;  /* 0x0000005c002c8947 */ /* 0x002fea0003800000 */
.L_x_121:
[----:B------:R-:W-:-:S04]  /*2450*/  UIADD3 UR6, UPT, UPT, UR13, 0x1, URZ ;  /* 0x000000010d067890 */ /* 0x000fc8000fffe0ff */
[----:B------:R-:W-:-:S04]  /*2460*/  UISETP.NE.AND UP0, UPT, UR6, 0xd, UPT ;  /* 0x0000000d0600788c */ /* 0x000fc8000bf05270 */
[----:B------:R-:W-:Y:S02]  /*2470*/  USEL UR7, URZ, 0x1, UP0 ;  /* 0x00000001ff077887 */ /* 0x000fe40008000000 */
[----:B------:R-:W-:-:S04]  /*2480*/  USEL UR6, UR6, URZ, UP0 ;  /* 0x000000ff06067287 */ /* 0x000fc80008000000 */
[----:B------:R-:W-:Y:S01]  /*2490*/  ULEA UR5, UR6, UR4, 0x3 ;  /* 0x0000000406057291 */ /* 0x000fe2000f8e18ff */
[----:B------:R-:W-:-:S04]  /*24a0*/  LOP3.LUT R2, R15, UR7, RZ, 0x3c, !PT ;  /* 0x000000070f027c12 */ /* 0x000fc8000f8e3cff */
[----:B-1----:R-:W-:-:S04]  /*24b0*/  SHF.L.U32 R3, R2, 0x1f, RZ ;  /* 0x0000001f02037819 */ /* 0x002fc800000006ff */
[----:B------:R-:W1:Y:S02]  /*24c0*/  SYNCS.PHASECHK.TRANS64.TRYWAIT P0, [UR5], R3 ;  /* 0x00000003ff0075a7 */ /* 0x000e640008001105 */
[----:B-1----:R-:W-:Y:S05]  /*24d0*/  @!P0 BRA `(.L_x_38) ;  /* 0x0000005c00208947 */ /* 0x002fea0003800000 */
.L_x_123:
        /* <DEDUP_REMOVED lines=9> */
.L_x_125:
        /* <DEDUP_REMOVED lines=9> */
.L_x_127:
        /* <DEDUP_REMOVED lines=9> */
.L_x_129:
        /* <DEDUP_REMOVED lines=9> */
.L_x_131:
        /* <DEDUP_REMOVED lines=9> */
.L_x_133:
        /* <DEDUP_REMOVED lines=9> */
.L_x_135:
        /* <DEDUP_REMOVED lines=9> */
.L_x_137:
        /* <DEDUP_REMOVED lines=9> */
.L_x_139:
        /* <DEDUP_REMOVED lines=9> */
.L_x_141:
        /* <DEDUP_REMOVED lines=9> */
.L_x_143:
[----:B------:R-:W-:-:S04]  /*2a80*/  UIADD3 UR6, UPT, UPT, UR6, 0x1, URZ ;  /* 0x0000000106067890 */ /* 0x000fc8000fffe0ff */
[----:B------:R-:W-:-:S04]  /*2a90*/  UISETP.NE.AND UP0, UPT, UR6, 0xd, UPT ;  /* 0x0000000d0600788c */ /* 0x000fc8000bf05270 */
[----:B------:R-:W-:Y:S02]  /*2aa0*/  USEL UR5, URZ, 0x1, UP0 ;  /* 0x00000001ff057887 */ /* 0x000fe40008000000 */
[----:B------:R-:W-:-:S04]  /*2ab0*/  USEL UR6, UR6, URZ, UP0 ;  /* 0x000000ff06067287 */ /* 0x000fc80008000000 */
[----:B------:R-:W-:Y:S01]  /*2ac0*/  ULEA UR6, UR6, UR4, 0x3 ;  /* 0x0000000406067291 */ /* 0x000fe2000f8e18ff */
[----:B-1----:R-:W-:-:S04]  /*2ad0*/  LOP3.LUT R3, R2, UR5, RZ, 0x3c, !PT ;  /* 0x0000000502037c12 */ /* 0x002fc8000f8e3cff */
[----:B------:R-:W-:Y:S01]  /*2ae0*/  SHF.L.U32 R3, R3, 0x1f, RZ ;  /* 0x0000001f03037819 */ /* 0x000fe200000006ff */
[----:B----4-:R-:W-:-:S07]  /*2af0*/  IMAD.U32 R0, RZ, RZ, UR6 ;  /* 0x00000006ff007e24 */ /* 0x010fce000f8e00ff */
.L_x_49:
[----:B-1----:R1:W2:Y:S02]  /*2b00*/  SYNCS.PHASECHK.TRANS64.TRYWAIT P0, [R0+URZ], R3 ;  /* 0x00000003000075a7 */ /* 0x0022a400080011ff */
[----:B--2---:R-:W-:Y:S05]  /*2b10*/  @!P0 NANOSLEEP.SYNCS 0x989680 ;  /* 0x009896800000895d */ /* 0x004fea0003900000 */
[----:B------:R-:W2:Y:S02]  /*2b20*/  @!P0 SYNCS.PHASECHK.TRANS64 P0, [R0+URZ], R3 ;  /* 0x00000003000085a7 */ /* 0x000ea400080010ff */
[----:B--2---:R-:W-:Y:S05]  /*2b30*/  @P0 EXIT ;  /* 0x000000000000094d */ /* 0x004fea0003800000 */
[----:B------:R-:W-:Y:S05]  /*2b40*/  BRA `(.L_x_49) ;  /* 0xfffffffc00ec7947 */ /* 0x000fea000383ffff */
.L_x_18:
[----:B------:R-:W-:-:S04]  /*2b50*/  UISETP.NE.AND UP1, UPT, UR37, URZ, UPT ;  /* 0x000000ff2500728c */ /* 0x000fc8000bf25270 */
[----:B------:R-:W-:-:S09]  /*2b60*/  UISETP.NE.OR UP1, UPT, UR8, 0x1, UP1 ;  /* 0x000000010800788c */ /* 0x000fd20008f25670 */
[----:B------:R-:W-:Y:S05]  /*2b70*/  BRA.U UP1, `(.L_x_50) ;  /* 0x0000000501487547 */ /* 0x000fea000b800000 */
[----:B------:R-:W-:Y:S01]  /*2b80*/  ISETP.NE.AND P2, PT, R2, RZ, PT ;  /* 0x000000ff0200720c */ /* 0x000fe20003f45270 */
[----:B------:R-:W-:Y:S01]  /*2b90*/  IMAD.MOV.U32 R12, RZ, RZ, 0x1 ;  /* 0x00000001ff0c7424 */ /* 0x000fe200078e00ff */
[----:B------:R-:W-:Y:S02]  /*2ba0*/  CS2R R10, SRZ ;  /* 0x00000000000a7805 */ /* 0x000fe4000001ff00 */
[----:B------:R-:W-:Y:S01]  /*2bb0*/  CS2R R8, SRZ ;  /* 0x0000000000087805 */ /* 0x000fe2000001ff00 */
[----:B------:R-:W-:Y:S01]  /*2bc0*/  UMOV UR4, 0x400 ;  /* 0x0000040000047882 */ /* 0x000fe20000000000 */
[----:B------:R-:W-:Y:S01]  /*2bd0*/  UMOV UR6, URZ ;  /* 0x000000ff00067c82 */ /* 0x000fe20008000000 */
[----:B------:R-:W-:-:S12]  /*2be0*/  ULEA UR37, UR37, UR4, 0x18 ;  /* 0x0000000425257291 */ /* 0x000fd8000f8ec0ff */
.L_x_54:
[----:B------:R-:W-:Y:S02]  /*2bf0*/  LEA R0, R8, UR37, 0x3 ;  /* 0x0000002508007c11 */ /* 0x000fe4000f8e18ff */
[----:B------:R-:W-:-:S03]  /*2c00*/  SHF.L.U32 R5, R9, 0x1f, RZ ;  /* 0x0000001f09057819 */ /* 0x000fc600000006ff */
[----:B------:R-:W-:Y:S01]  /*2c10*/  VIADD R4, R0, 0x170 ;  /* 0x0000017000047836 */ /* 0x000fe20000000000 */
[----:B------:R-:W1:Y:S02]  /*2c20*/  SYNCS.PHASECHK.TRANS64.TRYWAIT P0, [R0+URZ+0x160], R5 ;  /* 0x00016005000075a7 */ /* 0x000e6400080011ff */
[----:B-1----:R-:W-:Y:S05]  /*2c30*/  @!P0 BRA `(.L_x_51) ;  /* 0x0000005800508947 */ /* 0x002fea0003800000 */
.L_x_144:
[----:B------:R-:W-:Y:S01]  /*2c40*/  ULEA UR5, UR6, UR37, 0x3 ;  /* 0x0000002506057291 */ /* 0x000fe2000f8e18ff */
[----:B------:R-:W-:Y:S02]  /*2c50*/  PRMT R4, RZ, 0x654, R4 ;  /* 0x00000654ff047816 */ /* 0x000fe40000000004 */
[----:B-1----:R-:W-:Y:S01]  /*2c60*/  SHF.L.U32 R5, R12, 0x1f, RZ ;  /* 0x0000001f0c057819 */ /* 0x002fe200000006ff */
[----:B------:R-:W-:Y:S01]  /*2c70*/  UIADD3 UR4, UPT, UPT, UR5, 0x100, URZ ;  /* 0x0000010005047890 */ /* 0x000fe2000fffe0ff */
[----:B------:R1:W-:Y:S05]  /*2c80*/  SYNCS.ARRIVE.TRANS64.RED.A1T0 RZ, [R4+URZ], RZ ;  /* 0x000000ff04ff79a7 */ /* 0x0003ea00081004ff */
[----:B------:R-:W-:Y:S01]  /*2c90*/  IMAD.U32 R7, RZ, RZ, UR4 ;  /* 0x00000004ff077e24 */ /* 0x000fe2000f8e00ff */
[----:B------:R-:W2:Y:S04]  /*2ca0*/  SYNCS.PHASECHK.TRANS64.TRYWAIT P0, [UR5+0x110], R5 ;  /* 0x00011005ff0075a7 */ /* 0x000ea80008001105 */
[----:B------:R-:W-:Y:S01]  /*2cb0*/  PRMT R6, R2, 0x654, R7 ;  /* 0x0000065402067816 */ /* 0x000fe20000000007 */
[----:B-1----:R-:W-:Y:S01]  /*2cc0*/  @!P2 IMAD.MOV.U32 R4, RZ, RZ, 0x10 ;  /* 0x00000010ff04a424 */ /* 0x002fe200078e00ff */
[----:B--2---:R-:W-:Y:S06]  /*2cd0*/  @!P0 BRA `(.L_x_52) ;  /* 0x00000058003c8947 */ /* 0x004fec0003800000 */
.L_x_146:
[----:B------:R-:W-:Y:S01]  /*2ce0*/  ULEA UR4, UR6, UR37, 0x4 ;  /* 0x0000002506047291 */ /* 0x000fe2000f8e20ff */
[----:B------:R-:W-:Y:S01]  /*2cf0*/  SEL R3, R6, R3, !P2 ;  /* 0x0000000306037207 */ /* 0x000fe20005000000 */
[----:B------:R-:W-:Y:S01]  /*2d00*/  UIADD3 UR5, UPT, UPT, UR5, 0x100, URZ ;  /* 0x0000010005057890 */ /* 0x000fe2000fffe0ff */
[----:B-1----:R-:W-:Y:S01]  /*2d10*/  LEA R0, R11, UR37, 0x3 ;  /* 0x000000250b007c11 */ /* 0x002fe2000f8e18ff */
[----:B------:R-:W-:Y:S01]  /*2d20*/  UIADD3 UR4, UPT, UPT, UR4, 0x190, URZ ;  /* 0x0000019004047890 */ /* 0x000fe2000fffe0ff */
[----:B------:R-:W-:Y:S01]  /*2d30*/  SHF.L.U32 R5, R10, 0x1f, RZ ;  /* 0x0000001f0a057819 */ /* 0x000fe200000006ff */
[----:B------:R1:W-:Y:S01]  /*2d40*/  @!P2 SYNCS.ARRIVE.TRANS64.RED RZ, [R3+URZ], R4 ;  /* 0x0000000403ffa9a7 */ /* 0x0003e200080004ff */
[----:B------:R-:W-:Y:S01]  /*2d50*/  UIADD3 UR6, UPT, UPT, UR6, 0x1, URZ ;  /* 0x0000000106067890 */ /* 0x000fe2000fffe0ff */
[----:B------:R-:W-:-:S03]  /*2d60*/  VIADD R8, R8, 0x1 ;  /* 0x0000000108087836 */ /* 0x000fc60000000000 */
[----:B------:R-:W-:Y:S02]  /*2d70*/  UISETP.NE.AND UP0, UPT, UR6, 0x2, UPT ;  /* 0x000000020600788c */ /* 0x000fe4000bf05270 */
[----:B------:R-:W-:Y:S06]  /*2d80*/  UGETNEXTWORKID.BROADCAST [UR4], [UR5] ;  /* 0x00000000040073ca */ /* 0x000fec0008000100 */
[----:B------:R-:W-:Y:S01]  /*2d90*/  USEL UR4, URZ, 0x1, UP0 ;  /* 0x00000001ff047887 */ /* 0x000fe20008000000 */
[----:B------:R-:W-:Y:S01]  /*2da0*/  ISETP.NE.AND P0, PT, R8, 0x2, PT ;  /* 0x000000020800780c */ /* 0x000fe20003f05270 */
[----:B------:R-:W-:Y:S01]  /*2db0*/  USEL UR6, UR6, URZ, UP0 ;  /* 0x000000ff06067287 */ /* 0x000fe20008000000 */
[----:B------:R-:W2:Y:S03]  /*2dc0*/  SYNCS.PHASECHK.TRANS64.TRYWAIT P1, [R0+URZ+0x100], R5 ;  /* 0x00010005000075a7 */ /* 0x000ea600080211ff */
[----:B------:R-:W-:Y:S01]  /*2dd0*/  LOP3.LUT R12, R12, UR4, RZ, 0x3c, !PT ;  /* 0x000000040c0c7c12 */ /* 0x000fe2000f8e3cff */
[----:B-12---:R-:W-:Y:S07]  /*2de0*/  @!P1 BRA `(.L_x_53) ;  /* 0x0000005800109947 */ /* 0x006fee0003800000 */
.L_x_147:
[C---:B------:R-:W-:Y:S01]  /*2df0*/  LEA R4, R11.reuse, UR37, 0x4 ;  /* 0x000000250b047c11 */ /* 0x040fe2000f8e20ff */
[----:B-1----:R-:W-:Y:S01]  /*2e00*/  VIADD R0, R0, 0x110 ;  /* 0x0000011000007836 */ /* 0x002fe20000000000 */
[----:B------:R-:W-:Y:S01]  /*2e10*/  SEL R8, R8, RZ, P0 ;  /* 0x000000ff08087207 */ /* 0x000fe20000000000 */
[----:B------:R-:W-:-:S03]  /*2e20*/  VIADD R11, R11, 0x1 ;  /* 0x000000010b0b7836 */ /* 0x000fc60000000000 */
[----:B------:R-:W1:Y:S01]  /*2e30*/  LDS.128 R4, [R4+0x190] ;  /* 0x0001900004047984 */ /* 0x000e620000000c00 */
[----:B------:R-:W-:Y:S02]  /*2e40*/  PRMT R0, RZ, 0x654, R0 ;  /* 0x00000654ff007816 */ /* 0x000fe40000000000 */
[C---:B------:R-:W-:Y:S01]  /*2e50*/  ISETP.NE.AND P1, PT, R11.reuse, 0x2, PT ;  /* 0x000000020b00780c */ /* 0x040fe20003f25270 */
[----:B------:R-:W-:Y:S01]  /*2e60*/  @!PT LDS RZ, [RZ] ;  /* 0x00000000fffff984 */ /* 0x000fe20000000800 */
[----:B------:R-:W-:Y:S01]  /*2e70*/  @!PT LDS RZ, [RZ] ;  /* 0x00000000fffff984 */ /* 0x000fe20000000800 */
[----:B------:R-:W-:Y:S01]  /*2e80*/  @!PT LDS RZ, [RZ] ;  /* 0x00000000fffff984 */ /* 0x000fe20000000800 */
[----:B------:R-:W-:Y:S01]  /*2e90*/  @!PT LDS RZ, [RZ] ;  /* 0x00000000fffff984 */ /* 0x000fe20000000800 */
[----:B------:R2:W-:Y:S06]  /*2ea0*/  MEMBAR.ALL.CTA ;  /* 0x0000000000007992 */ /* 0x0005ec0000008000 */
[----:B--2---:R-:W2:Y:S01]  /*2eb0*/  FENCE.VIEW.ASYNC.S ;  /* 0x00000000000073c6 */ /* 0x004ea20000000000 */
[----:B------:R-:W-:Y:S01]  /*2ec0*/  SEL R11, R11, RZ, P1 ;  /* 0x000000ff0b0b7207 */ /* 0x000fe20000800000 */
[----:B--2---:R2:W-:Y:S01]  /*2ed0*/  SYNCS.ARRIVE.TRANS64.RED.A1T0 RZ, [R0+URZ], RZ ;  /* 0x000000ff00ff79a7 */ /* 0x0045e200081004ff */
[----:B-1----:R-:W-:-:S02]  /*2ee0*/  LOP3.LUT P3, RZ, R6, 0x1, RZ, 0xc0, !PT ;  /* 0x0000000106ff7812 */ /* 0x002fc4000786c0ff */
[----:B------:R-:W-:-:S04]  /*2ef0*/  SEL R5, RZ, 0x1, P1 ;  /* 0x00000001ff057807 */ /* 0x000fc80000800000 */
[----:B------:R-:W-:Y:S02]  /*2f00*/  LOP3.LUT R10, R10, R5, RZ, 0x3c, !PT ;  /* 0x000000050a0a7212 */ /* 0x000fe400078e3cff */
[----:B--2---:R-:W-:-:S04]  /*2f10*/  SEL R0, RZ, 0x1, P0 ;  /* 0x00000001ff007807 */ /* 0x004fc80000000000 */
[----:B------:R-:W-:Y:S01]  /*2f20*/  LOP3.LUT R9, R9, R0, RZ, 0x3c, !PT ;  /* 0x0000000009097212 */ /* 0x000fe200078e3cff */
[----:B------:R-:W-:Y:S06]  /*2f30*/  @P3 BRA `(.L_x_54) ;  /* 0xfffffffc002c3947 */ /* 0x000fec000383ffff */
[----:B------:R-:W-:Y:S01]  /*2f40*/  ULEA UR5, UR6, UR37, 0x3 ;  /* 0x0000002506057291 */ /* 0x000fe2000f8e18ff */
[----:B------:R-:W-:-:S08]  /*2f50*/  SHF.L.U32 R3, R12, 0x1f, RZ ;  /* 0x0000001f0c037819 */ /* 0x000fd000000006ff */
[----:B------:R-:W1:Y:S02]  /*2f60*/  SYNCS.PHASECHK.TRANS64 P0, [UR5+0x110], R3 ;  /* 0x00011003ff0075a7 */ /* 0x000e640008001005 */
[----:B-1----:R-:W-:Y:S05]  /*2f70*/  @P0 BRA `(.L_x_55) ;  /* 0x0000000000080947 */ /* 0x002fea0003800000 */
[----:B------:R-:W1:Y:S02]  /*2f80*/  SYNCS.PHASECHK.TRANS64.TRYWAIT P0, [UR5+0x110], R3 ;  /* 0x00011003ff0075a7 */ /* 0x000e640008001105 */
[----:B-1----:R-:W-:Y:S05]  /*2f90*/  @!P0 BRA `(.L_x_56) ;  /* 0x0000005400b88947 */ /* 0x002fea0003800000 */
.L_x_55:
[----:B------:R-:W-:-:S04]  /*2fa0*/  UIADD3 UR4, UPT, UPT, UR6, 0x1, URZ ;  /* 0x0000000106047890 */ /* 0x000fc8000fffe0ff */
[----:B------:R-:W-:-:S04]  /*2fb0*/  UISETP.NE.AND UP0, UPT, UR4, 0x2, UPT ;  /* 0x000000020400788c */ /* 0x000fc8000bf05270 */
[----:B------:R-:W-:Y:S02]  /*2fc0*/  USEL UR7, URZ, 0x1, UP0 ;  /* 0x00000001ff077887 */ /* 0x000fe40008000000 */
[----:B------:R-:W-:-:S04]  /*2fd0*/  USEL UR4, UR4, URZ, UP0 ;  /* 0x000000ff04047287 */ /* 0x000fc80008000000 */
[----:B------:R-:W-:Y:S01]  /*2fe0*/  ULEA UR4, UR4, UR37, 0x3 ;  /* 0x0000002504047291 */ /* 0x000fe2000f8e18ff */
[----:B-1----:R-:W-:-:S04]  /*2ff0*/  LOP3.LUT R3, R12, UR7, RZ, 0x3c, !PT ;  /* 0x000000070c037c12 */ /* 0x002fc8000f8e3cff */
[----:B------:R-:W-:-:S04]  /*3000*/  SHF.L.U32 R0, R3, 0x1f, RZ ;  /* 0x0000001f03007819 */ /* 0x000fc800000006ff */
[----:B------:R-:W1:Y:S02]  /*3010*/  SYNCS.PHASECHK.TRANS64 P0, [UR4+0x110], R0 ;  /* 0x00011000ff0075a7 */ /* 0x000e640008001004 */
[----:B-1----:R-:W-:Y:S05]  /*3020*/  @P0 EXIT ;  /* 0x000000000000094d */ /* 0x002fea0003800000 */
[----:B------:R-:W-:Y:S02]  /*3030*/  SHF.L.U32 R3, R3, 0x1f, RZ ;  /* 0x0000001f03037819 */ /* 0x000fe400000006ff */
[----:B------:R-:W-:-:S07]  /*3040*/  MOV R0, UR4 ;  /* 0x0000000400007c02 */ /* 0x000fce0008000f00 */
.L_x_57:
[----:B-1----:R1:W2:Y:S02]  /*3050*/  SYNCS.PHASECHK.TRANS64.TRYWAIT P0, [R0+URZ+0x110], R3 ;  /* 0x00011003000075a7 */ /* 0x0022a400080011ff */
[----:B--2---:R-:W-:Y:S05]  /*3060*/  @!P0 NANOSLEEP.SYNCS 0x989680 ;  /* 0x009896800000895d */ /* 0x004fea0003900000 */
[----:B------:R-:W2:Y:S02]  /*3070*/  @!P0 SYNCS.PHASECHK.TRANS64 P0, [R0+URZ+0x110], R3 ;  /* 0x00011003000085a7 */ /* 0x000ea400080010ff */
[----:B--2---:R-:W-:Y:S05]  /*3080*/  @P0 EXIT ;  /* 0x000000000000094d */ /* 0x004fea0003800000 */
[----:B------:R-:W-:Y:S05]  /*3090*/  BRA `(.L_x_57) ;  /* 0xfffffffc00ec7947 */ /* 0x000fea000383ffff */
.L_x_50:
[----:B------:R-:W-:-:S09]  /*30a0*/  UISETP.NE.AND UP1, UPT, UR8, URZ, UPT ;  /* 0x000000ff0800728c */ /* 0x000fd2000bf25270 */
[----:B------:R-:W-:Y:S05]  /*30b0*/  BRA.U UP1, `(.L_x_58) ;  /* 0x0000000d01907547 */ /* 0x000fea000b800000 */
[----:B------:R-:W-:Y:S01]  /*30c0*/  UMOV UR4, 0x40 ;  /* 0x0000004000047882 */ /* 0x000fe20000000000 */
[----:B------:R-:W-:Y:S01]  /*30d0*/  NOP ;  /* 0x0000000000007918 */ /* 0x000fe20000000000 */
[----:B------:R-:W-:Y:S01]  /*30e0*/  ULEA UR4, UR37, UR4, 0x18 ;  /* 0x0000000425047291 */ /* 0x000fe2000f8ec0ff */
[----:B------:R-:W-:Y:S02]  /*30f0*/  UMOV UR5, 0x400 ;  /* 0x0000040000057882 */ /* 0x000fe40000000000 */
[----:B------:R-:W-:-:S06]  /*3100*/  ULEA UR37, UR37, UR5, 0x18 ;  /* 0x0000000525257291 */ /* 0x000fcc000f8ec0ff */
[----:B------:R-:W1:Y:S02]  /*3110*/  LDS.U8 R0, [UR4+0x1c] ;  /* 0x00001c04ff007984 */ /* 0x000e640008000000 */
[----:B-1----:R-:W-:-:S13]  /*3120*/  ISETP.NE.AND P0, PT, R0, RZ, PT ;  /* 0x000000ff0000720c */ /* 0x002fda0003f05270 */
[----:B------:R-:W-:Y:S05]  /*3130*/  @P0 BRA `(.L_x_59) ;  /* 0x0000000000580947 */ /* 0x000fea0003800000 */
[----:B------:R-:W-:-:S13]  /*3140*/  ELECT P0, URZ, PT ;  /* 0x0000000000ff782f */ /* 0x000fda0003800000 */
[----:B------:R-:W-:Y:S05]  /*3150*/  @!P0 BRA `(.L_x_60) ;  /* 0x0000000000608947 */ /* 0x000fea0003800000 */
[----:B------:R-:W-:Y:S01]  /*3160*/  UMOV UR5, 0x10 ;  /* 0x0000001000057882 */ /* 0x000fe20000000000 */
[----:B------:R-:W-:Y:S01]  /*3170*/  HFMA2 R0, -RZ, RZ, 0, 5.9604644775390625e-08 ;  /* 0x00000001ff007431 */ /* 0x000fe200000001ff */
[----:B------:R-:W-:-:S03]  /*3180*/  MOV R2, 0xffff ;  /* 0x0000ffff00027802 */ /* 0x000fc60000000f00 */
[----:B------:R-:W-:Y:S04]  /*3190*/  DEPBAR.LE SB1, 0x36 ;  /* 0x00009d800000791a */ /* 0x000fe80000000000 */
[----:B------:R-:W1:Y:S02]  /*31a0*/  UTCATOMSWS.FIND_AND_SET.ALIGN UP0, UR5, UR5 ;  /* 0x00000005000575e3 */ /* 0x000e640008000800 */
[----:B-1----:R-:W-:Y:S01]  /*31b0*/  MOV R3, UR5 ;  /* 0x0000000500037c02 */ /* 0x002fe20008000f00 */
[----:B------:R-:W-:Y:S06]  /*31c0*/  BRA.U UP0, `(.L_x_61) ;  /* 0x0000000100187547 */ /* 0x000fec000b800000 */
.L_x_62:
[----:B------:R-:W-:Y:S05]  /*31d0*/  NANOSLEEP 0x64 ;  /* 0x000000640000795d */ /* 0x000fea0003800000 */
[----:B------:R-:W-:-:S05]  /*31e0*/  UMOV UR5, 0x10 ;  /* 0x0000001000057882 */ /* 0x000fca0000000000 */
[----:B------:R-:W-:Y:S04]  /*31f0*/  DEPBAR.LE SB1, 0x36 ;  /* 0x00009d800000791a */ /* 0x000fe80000000000 */
[----:B------:R-:W1:Y:S02]  /*3200*/  UTCATOMSWS.FIND_AND_SET.ALIGN UP0, UR5, UR5 ;  /* 0x00000005000575e3 */ /* 0x000e640008000800 */
[----:B-1----:R-:W-:Y:S01]  /*3210*/  MOV R3, UR5 ;  /* 0x0000000500037c02 */ /* 0x002fe20008000f00 */
[----:B------:R-:W-:Y:S05]  /*3220*/  BRA.U !UP0, `(.L_x_62) ;  /* 0xfffffffd08e87547 */ /* 0x000fea000b83ffff */
.L_x_61:
[-C--:B------:R-:W-:Y:S02]  /*3230*/  SHF.L.U32 R2, R2, R3.reuse, RZ ;  /* 0x0000000302027219 */ /* 0x080fe400000006ff */
[----:B------:R-:W-:Y:S01]  /*3240*/  SHF.L.U32 R0, R0, R3, RZ ;  /* 0x0000000300007219 */ /* 0x000fe200000006ff */
[----:B------:R-:W-:Y:S02]  /*3250*/  IMAD.SHL.U32 R3, R3, 0x20, RZ ;  /* 0x0000002003037824 */ /* 0x000fe400078e00ff */
[----:B------:R1:W-:Y:S04]  /*3260*/  ATOMS.OR RZ, [UR4+0x14], R2 ;  /* 0x00001402ffff798c */ /* 0x0003e8000b000004 */
[----:B------:R1:W-:Y:S04]  /*3270*/  ATOMS.OR RZ, [UR4+0x18], R0 ;  /* 0x00001800ffff798c */ /* 0x0003e8000b000004 */
[----:B------:R1:W-:Y:S01]  /*3280*/  STS [UR37+0x1b0], R3 ;  /* 0x0001b003ff007988 */ /* 0x0003e20008000825 */
[----:B------:R-:W-:Y:S05]  /*3290*/  BRA `(.L_x_60) ;  /* 0x0000000000107947 */ /* 0x000fea0003800000 */
.L_x_59:
[----:B------:R-:W-:Y:S02]  /*32a0*/  MOV R0, 0xffffffff ;  /* 0xffffffff00007802 */ /* 0x000fe40000000f00 */
[----:B------:R-:W-:-:S03]  /*32b0*/  MOV R2, 0x32e0 ;  /* 0x000032e000027802 */ /* 0x000fc60000000f00 */
[----:B------:R1:W-:Y:S04]  /*32c0*/  STS [UR37+0x1b0], R0 ;  /* 0x0001b000ff007988 */ /* 0x0003e80008000825 */
[----:B-1-3-5:R-:W-:Y:S05]  /*32d0*/  CALL.REL.NOINC `($__internal_1_$__cuda_sm10x_tcgen05_guardrail_trap_phase_invalid_during_alloc) ;  /* 0x0000005800487944 */ /* 0x02afea0003c00000 */
.L_x_60:
[----:B------:R-:W-:Y:S05]  /*32e0*/  WARPSYNC.ALL ;  /* 0x0000000000007948 */ /* 0x000fea0003800000 */
[----:B------:R-:W2:Y:S01]  /*32f0*/  S2UR UR9, SR_CgaCtaId ;  /* 0x00000000000979c3 */ /* 0x000ea20000008800 */
[----:B------:R-:W-:Y:S01]  /*3300*/  UMOV UR4, 0x400 ;  /* 0x0000040000047882 */ /* 0x000fe20000000000 */
[----:B------:R-:W-:-:S06]  /*3310*/  NOP ;  /* 0x0000000000007918 */ /* 0x000fcc0000000000 */
[----:B------:R-:W-:Y:S06]  /*3320*/  BAR.ARV 0x6, 0xa0 ;  /* 0x0182800000007b1d */ /* 0x000fec0000002000 */
[----:B------:R-:W4:Y:S01]  /*3330*/  LDCU UR5, c[0x0][0x38c] ;  /* 0x00007180ff0577ac */ /* 0x000f220008000800 */
[----:B------:R-:W-:Y:S01]  /*3340*/  IMAD.MOV.U32 R11, RZ, RZ, 0x1 ;  /* 0x00000001ff0b7424 */ /* 0x000fe200078e00ff */
[----:B------:R-:W-:Y:S01]  /*3350*/  CS2R R8, SRZ ;  /* 0x0000000000087805 */ /* 0x000fe2000001ff00 */
[----:B------:R-:W-:Y:S01]  /*3360*/  IMAD.MOV.U32 R10, RZ, RZ, RZ ;  /* 0x000000ffff0a7224 */ /* 0x000fe200078e00ff */
[----:B------:R-:W-:Y:S01]  /*3370*/  UMOV UR12, URZ ;  /* 0x000000ff000c7c82 */ /* 0x000fe20008000000 */
[----:B------:R-:W-:Y:S01]  /*3380*/  UMOV UR11, URZ ;  /* 0x000000ff000b7c82 */ /* 0x000fe20008000000 */
[----:B------:R-:W-:Y:S01]  /*3390*/  UMOV UR24, 0x0 ;  /* 0x0000000000187882 */ /* 0x000fe20000000000 */
[----:B------:R-:W-:Y:S01]  /*33a0*/  UMOV UR25, 0x4280490 ;  /* 0x0428049000197882 */ /* 0x000fe20000000000 */
[----:B------:R-:W-:Y:S01]  /*33b0*/  UMOV UR20, 0x0 ;  /* 0x0000000000147882 */ /* 0x000fe20000000000 */
[----:B------:R-:W-:Y:S01]  /*33c0*/  UMOV UR21, 0x4280490 ;  /* 0x0428049000157882 */ /* 0x000fe20000000000 */
[----:B--2---:R-:W-:Y:S01]  /*33d0*/  ULEA UR9, UR9, UR4, 0x18 ;  /* 0x0000000409097291 */ /* 0x004fe2000f8ec0ff */
[----:B------:R-:W2:Y:S03]  /*33e0*/  LDCU UR4, c[0x0][0x38c] ;  /* 0x00007180ff0477ac */ /* 0x000ea60008000800 */
[----:B------:R-:W-:-:S02]  /*33f0*/  UIADD3 UR10, UPT, UPT, UR9, 0xa400, URZ ;  /* 0x0000a400090a7890 */ /* 0x000fc4000fffe0ff */
[----:B----4-:R-:W-:-:S03]  /*3400*/  UISETP.GE.AND UP3, UPT, UR5, 0x1, UPT ;  /* 0x000000010500788c */ /* 0x010fc6000bf66270 */
[----:B-1----:R-:W1:Y:S01]  /*3410*/  LDS R0, [UR9+0x1b0] ;  /* 0x0001b009ff007984 */ /* 0x002e620008000800 */
[----:B------:R-:W-:-:S04]  /*3420*/  USHF.R.U32.HI UR10, URZ, 0x4, UR10 ;  /* 0x00000004ff0a7899 */ /* 0x000fc8000801160a */
[----:B------:R-:W-:-:S04]  /*3430*/  ULOP3.LUT UR10, UR10, 0x3fff, URZ, 0xc0, !UPT ;  /* 0x00003fff0a0a7892 */ /* 0x000fc8000f8ec0ff */
[----:B------:R-:W-:Y:S02]  /*3440*/  ULOP3.LUT UR10, UR10, 0x10000, URZ, 0xfc, !UPT ;  /* 0x000100000a0a7892 */ /* 0x000fe4000f8efcff */
[----:B--2---:R-:W-:-:S04]  /*3450*/  UIADD3 UR4, UPT, UPT, UR4, 0x1f, URZ ;  /* 0x0000001f04047890 */ /* 0x004fc8000fffe0ff */
[----:B------:R-:W-:-:S04]  /*3460*/  USHF.R.S32.HI UR8, URZ, 0x1f, UR4 ;  /* 0x0000001fff087899 */ /* 0x000fc80008011404 */
[----:B------:R-:W-:Y:S02]  /*3470*/  ULEA.HI UR8, UR8, UR4, URZ, 0x5 ;  /* 0x0000000408087291 */ /* 0x000fe4000f8f28ff */
[----:B------:R-:W-:Y:S02]  /*3480*/  UIADD3 UR4, UPT, UPT, UR9, 0x17400, URZ ;  /* 0x0001740009047890 */ /* 0x000fe4000fffe0ff */
[----:B------:R-:W-:Y:S02]  /*3490*/  USHF.R.S32.HI UR8, URZ, 0x5, UR8 ;  /* 0x00000005ff087899 */ /* 0x000fe40008011408 */
[----:B------:R-:W-:Y:S02]  /*34a0*/  USHF.R.U32.HI UR4, URZ, 0x4, UR4 ;  /* 0x00000004ff047899 */ /* 0x000fe40008011604 */
[----:B------:R-:W-:Y:S02]  /*34b0*/  UISETP.LT.AND UP0, UPT, UR8, 0x1, UPT ;  /* 0x000000010800788c */ /* 0x000fe4000bf01270 */
[----:B------:R-:W-:-:S02]  /*34c0*/  ULOP3.LUT UR4, UR4, 0x3fff, URZ, 0xc0, !UPT ;  /* 0x00003fff04047892 */ /* 0x000fc4000f8ec0ff */
[----:B------:R-:W-:Y:S02]  /*34d0*/  USEL UR16, UR8, 0x1, !UP0 ;  /* 0x0000000108107887 */ /* 0x000fe4000c000000 */
[----:B------:R-:W-:Y:S02]  /*34e0*/  ULOP3.LUT UR4, UR4, 0x10000, URZ, 0xfc, !UPT ;  /* 0x0001000004047892 */ /* 0x000fe4000f8efcff */
[----:B------:R-:W-:Y:S01]  /*34f0*/  UIADD3 UR16, UPT, UPT, -UR16, URZ, URZ ;  /* 0x000000ff10107290 */ /* 0x000fe2000fffe1ff */
[----:B-1----:R-:W-:-:S15]  /*3500*/  R2UR UR13, R0 ;  /* 0x00000000000d72ca */ /* 0x002fde00000e0000 */
.L_x_69:
[----:B------:R-:W-:Y:S02]  /*3510*/  LEA R0, R10, UR9, 0x3 ;  /* 0x000000090a007c11 */ /* 0x000fe4000f8e18ff */
[----:B------:R-:W-:Y:S02]  /*3520*/  SHF.L.U32 R5, R9, 0x1f, RZ ;  /* 0x0000001f09057819 */ /* 0x000fe400000006ff */
[----:B------:R-:W-:Y:S01]  /*3530*/  PLOP3.LUT P0, PT, PT, PT, UP3, 0x80, 0x8 ;  /* 0x000000000008781c */ /* 0x000fe20003f0f038 */
[----:B------:R-:W-:Y:S01]  /*3540*/  VIADD R3, R0, 0x110 ;  /* 0x0000011000037836 */ /* 0x000fe20000000000 */
[----:B-1----:R-:W1:Y:S02]  /*3550*/  SYNCS.PHASECHK.TRANS64.TRYWAIT P1, [R0+URZ+0x100], R5 ;  /* 0x00010005000075a7 */ /* 0x002e6400080211ff */
[----:B-1--4-:R-:W-:Y:S09]  /*3560*/  @!P1 BRA `(.L_x_63) ;  /* 0x00000050005c9947 */ /* 0x012ff20003800000 */
.L_x_149:
[----:B------:R-:W-:Y:S01]  /*3570*/  LEA R4, R10, UR9, 0x4 ;  /* 0x000000090a047c11 */ /* 0x000fe2000f8e20ff */
[----:B------:R-:W-:Y:S01]  /*3580*/  @UP3 ULEA UR5, UR11, UR9, 0x3 ;  /* 0x000000090b053291 */ /* 0x000fe2000f8e18ff */
[----:B------:R-:W-:Y:S01]  /*3590*/  PLOP3.LUT P2, PT, PT, PT, PT, 0x80, 0x8 ;  /* 0x000000000008781c */ /* 0x000fe20003f4f070 */
[----:B------:R-:W-:Y:S01]  /*35a0*/  ULEA UR14, UR12, UR9, 0x3 ;  /* 0x000000090c0e7291 */ /* 0x000fe2000f8e18ff */
[----:B------:R-:W-:Y:S01]  /*35b0*/  PRMT R3, RZ, 0x654, R3 ;  /* 0x00000654ff037816 */ /* 0x000fe20000000003 */
[----:B------:R-:W-:Y:S01]  /*35c0*/  ULEA.HI UR15, UR12, UR12, URZ, 0x1 ;  /* 0x0000000c0c0f7291 */ /* 0x000fe2000f8f08ff */
[----:B-1----:R-:W1:Y:S01]  /*35d0*/  LDS.128 R4, [R4+0x190] ;  /* 0x0001900004047984 */ /* 0x002e620000000c00 */
[----:B------:R-:W-:Y:S02]  /*35e0*/  @P0 SHF.L.U32 R2, R8, 0x1f, RZ ;  /* 0x0000001f08020819 */ /* 0x000fe400000006ff */
[----:B------:R-:W-:Y:S01]  /*35f0*/  SHF.L.U32 R0, R11, 0x1f, RZ ;  /* 0x0000001f0b007819 */ /* 0x000fe200000006ff */
[----:B------:R-:W-:Y:S01]  /*3600*/  @!PT LDS RZ, [RZ] ;  /* 0x00000000fffff984 */ /* 0x000fe20000000800 */
[----:B------:R-:W-:Y:S01]  /*3610*/  @!PT LDS RZ, [RZ] ;  /* 0x00000000fffff984 */ /* 0x000fe20000000800 */
[----:B------:R-:W-:Y:S01]  /*3620*/  @!PT LDS RZ, [RZ] ;  /* 0x00000000fffff984 */ /* 0x000fe20000000800 */
[----:B------:R-:W-:Y:S01]  /*3630*/  @!PT LDS RZ, [RZ] ;  /* 0x00000000fffff984 */ /* 0x000fe20000000800 */
[----:B------:R2:W-:Y:S06]  /*3640*/  MEMBAR.ALL.CTA ;  /* 0x0000000000007992 */ /* 0x0005ec0000008000 */
[----:B--2---:R-:W2:Y:S02]  /*3650*/  FENCE.VIEW.ASYNC.S ;  /* 0x00000000000073c6 */ /* 0x004ea40000000000 */
[----:B--2---:R2:W-:Y:S01]  /*3660*/  SYNCS.ARRIVE.TRANS64.RED.A1T0 RZ, [R3+URZ], RZ ;  /* 0x000000ff03ff79a7 */ /* 0x0045e200081004ff */
[----:B------:R2:W4:Y:S01]  /*3670*/  @P0 SYNCS.PHASECHK.TRANS64.TRYWAIT P2, [UR5], R2 ;  /* 0x00000002ff0005a7 */ /* 0x0005220008041105 */
[----:B------:R-:W-:-:S02]  /*3680*/  ULOP3.LUT UR5, UR15, 0xffe, URZ, 0xc0, !UPT ;  /* 0x00000ffe0f057892 */ /* 0x000fc4000f8ec0ff */
[----:B------:R-:W-:Y:S01]  /*3690*/  USHF.R.U32.HI UR15, URZ, 0x1, UR15 ;  /* 0x00000001ff0f7899 */ /* 0x000fe2000801160f */
[----:B-1----:R-:W-:Y:S01]  /*36a0*/  LOP3.LUT P1, RZ, R6, 0x1, RZ, 0xc0, !PT ;  /* 0x0000000106ff7812 */ /* 0x002fe2000782c0ff */
[----:B------:R-:W-:Y:S02]  /*36b0*/  UIADD3 UR5, UPT, UPT, -UR5, UR12, URZ ;  /* 0x0000000c05057290 */ /* 0x000fe4000fffe1ff */
[----:B------:R-:W-:-:S04]  /*36c0*/  UIMAD UR15, UR15, 0xa0, UR13 ;  /* 0x000000a00f0f78a4 */ /* 0x000fc8000f8e020d */
[----:B------:R-:W-:Y:S01]  /*36d0*/  ULEA UR15, UR5, UR15, 0x14 ;  /* 0x0000000f050f7291 */ /* 0x000fe2000f8ea0ff */
[----:B------:R-:W1:Y:S02]  /*36e0*/  SYNCS.PHASECHK.TRANS64.TRYWAIT P0, [UR14+0x140], R0 ;  /* 0x00014000ff0075a7 */ /* 0x000e64000800110e */
[----:B-12-4-:R-:W-:Y:S09]  /*36f0*/  @!P0 BRA `(.L_x_64) ;  /* 0x00000050000c8947 */ /* 0x016ff20003800000 */
.L_x_151:
[----:B------:R-:W-:Y:S01]  /*3700*/  IADD3 R10, PT, PT, R10, 0x1, RZ ;  /* 0x000000010a0a7810 */ /* 0x000fe20007ffe0ff */
[----:B------:R-:W-:Y:S06]  /*3710*/  BRA.U !UP3, `(.L_x_65) ;  /* 0x000000010b987547 */ /* 0x000fec000b800000 */
[----:B------:R-:W-:Y:S01]  /*3720*/  UPLOP3.LUT UP4, UPT, UPT, UPT, UPT, 0x40, 0x4 ;  /* 0x000000000004789c */ /* 0x000fe20003f8e870 */
[----:B------:R-:W-:Y:S01]  /*3730*/  UMOV UR18, UR16 ;  /* 0x0000001000127c82 */ /* 0x000fe20008000000 */
[----:B------:R-:W-:Y:S01]  /*3740*/  UMOV UR17, UR8 ;  /* 0x0000000800117c82 */ /* 0x000fe20008000000 */
[----:B------:R-:W-:-:S08]  /*3750*/  UMOV UR5, UR11 ;  /* 0x0000000b00057c82 */ /* 0x000fd00008000000 */
.L_x_68:
[----:B------:R-:W-:Y:S02]  /*3760*/  UIADD3 UR18, UPT, UPT, UR18, 0x1, URZ ;  /* 0x0000000112127890 */ /* 0x000fe4000fffe0ff */
[----:B--2---:R-:W-:Y:S02]  /*3770*/  ULEA UR7, UR5, UR9, 0x3 ;  /* 0x0000000905077291 */ /* 0x004fe4000f8e18ff */
[----:B------:R-:W-:Y:S01]  /*3780*/  UISETP.NE.AND UP0, UPT, UR18, URZ, UPT ;  /* 0x000000ff1200728c */ /* 0x000fe2000bf05270 */
[----:B----4-:R-:W-:Y:S10]  /*3790*/  @P2 BRA `(.L_x_66) ;  /* 0x00000000000c2947 */ /* 0x010ff40003800000 */
[----:B-1----:R-:W-:Y:S04]  /*37a0*/  SHF.L.U32 R3, R8, 0x1f, RZ ;  /* 0x0000001f08037819 */ /* 0x002fe800000006ff */
[----:B------:R-:W1:Y:S02]  /*37b0*/  SYNCS.PHASECHK.TRANS64.TRYWAIT P0, [UR7], R3 ;  /* 0x00000003ff0075a7 */ /* 0x000e640008001107 */
[----:B-1----:R-:W-:Y:S05]  /*37c0*/  @!P0 BRA `(.L_x_67) ;  /* 0x0000004c00f08947 */ /* 0x002fea0003800000 */
.L_x_66:
[----:B------:R-:W-:Y:S01]  /*37d0*/  UISETP.NE.AND UP1, UPT, UR17, 0x1, UPT ;  /* 0x000000011100788c */ /* 0x000fe2000bf25270 */
[----:B------:R-:W-:Y:S01]  /*37e0*/  PLOP3.LUT P2, PT, PT, PT, PT, 0x80, 0x8 ;  /* 0x000000000008781c */ /* 0x000fe20003f4f070 */
[----:B------:R-:W-:Y:S02]  /*37f0*/  UIADD3 UR11, UPT, UPT, UR5, 0x1, URZ ;  /* 0x00000001050b7890 */ /* 0x000fe4000fffe0ff */
[----:B------:R-:W-:Y:S02]  /*3800*/  UIMAD UR6, UR5, 0x280, UR4 ;  /* 0x00000280050678a4 */ /* 0x000fe4000f8e0204 */
[----:B------:R-:W-:Y:S01]  /*3810*/  UISETP.NE.AND UP2, UPT, UR11, 0xd, UPT ;  /* 0x0000000d0b00788c */ /* 0x000fe2000bf45270 */
[----:B------:R-:W-:Y:S01]  /*3820*/  PLOP3.LUT P0, PT, PT, PT, UP1, 0x80, 0x8 ;  /* 0x000000000008781c */ /* 0x000fe20003f0f018 */
[----:B------:R-:W-:Y:S02]  /*3830*/  UIADD3 UR28, UPT, UPT, UR6, 0x2, URZ ;  /* 0x00000002061c7890 */ /* 0x000fe4000fffe0ff */
[----:B------:R-:W-:Y:S02]  /*3840*/  USEL UR22, URZ, 0x1, UP2 ;  /* 0x00000001ff167887 */ /* 0x000fe40009000000 */
[----:B------:R-:W-:Y:S02]  /*3850*/  USEL UR11, UR11, URZ, UP2 ;  /* 0x000000ff0b0b7287 */ /* 0x000fe40009000000 */
[----:B------:R-:W-:Y:S02]  /*3860*/  UIADD3 UR17, UPT, UPT, UR17, -0x1, URZ ;  /* 0xffffffff11117890 */ /* 0x000fe4000fffe0ff */
[----:B------:R-:W-:Y:S01]  /*3870*/  @UP1 ULEA UR19, UR11, UR9, 0x3 ;  /* 0x000000090b131291 */ /* 0x000fe2000f8e18ff */
[----:B------:R-:W-:Y:S01]  /*3880*/  LOP3.LUT R8, R8, UR22, RZ, 0x3c, !PT ;  /* 0x0000001608087c12 */ /* 0x000fe2000f8e3cff */
[----:B------:R-:W-:Y:S01]  /*3890*/  ULEA UR22, UR5, UR10, 0x8 ;  /* 0x0000000a05167291 */ /* 0x000fe2000f8e40ff */
[----:B------:R-:W-:Y:S02]  /*38a0*/  UMOV UR23, 0x80004020 ;  /* 0x8000402000177882 */ /* 0x000fe40000000000 */
[----:B-1----:R-:W-:Y:S01]  /*38b0*/  @P0 SHF.L.U32 R0, R8, 0x1f, RZ ;  /* 0x0000001f08000819 */ /* 0x002fe200000006ff */
[----:B------:R-:W-:Y:S01]  /*38c0*/  UIADD3 UR26, UPT, UPT, UR22, 0x2, URZ ;  /* 0x00000002161a7890 */ /* 0x000fe2000fffe0ff */
[----:B------:R-:W-:Y:S02]  /*38d0*/  UMOV UR29, 0x80004020 ;  /* 0x80004020001d7882 */ /* 0x000fe40000000000 */
[----:B------:R2:W4:Y:S01]  /*38e0*/  @P0 SYNCS.PHASECHK.TRANS64.TRYWAIT P2, [UR19], R0 ;  /* 0x00000000ff0005a7 */ /* 0x0005220008041113 */
[----:B------:R-:W-:Y:S01]  /*38f0*/  UIADD3 UR19, UPT, UPT, UR7, 0x68, URZ ;  /* 0x0000006807137890 */ /* 0x000fe2000fffe0ff */
[----:B------:R-:W-:Y:S02]  /*3900*/  UMOV UR27, 0x80004020 ;  /* 0x80004020001b7882 */ /* 0x000fe40000000000 */
[----:B------:R-:W-:Y:S01]  /*3910*/  UMOV UR7, 0x80004020 ;  /* 0x8000402000077882 */ /* 0x000fe20000000000 */
[----:B------:R-:W-:Y:S01]  /*3920*/  UMOV UR5, UR11 ;  /* 0x0000000b00057c82 */ /* 0x000fe20008000000 */
[----:B------:R2:W-:Y:S01]  /*3930*/  UTCHMMA gdesc[UR22], gdesc[UR6], tmem[UR15], tmem[UR24], idesc[UR25], UP4 ;  /* 0x00ff1806160075ea */ /* 0x0005e2000a00000f */
[----:B------:R-:W-:Y:S01]  /*3940*/  UPLOP3.LUT UP4, UPT, UPT, UPT, UPT, 0x80, 0x8 ;  /* 0x000000000008789c */ /* 0x000fe20003f8f070 */
[----:B------:R2:W-:Y:S02]  /*3950*/  UTCHMMA gdesc[UR26], gdesc[UR28], tmem[UR15], tmem[UR20], idesc[UR21], UPT ;  /* 0x00ff141c1a0075ea */ /* 0x0005e4000b80000f */
[----:B------:R2:W-:Y:S01]  /*3960*/  UTCBAR [UR19], URZ ;  /* 0x000000ff130073e9 */ /* 0x0005e200080000ff */
[----:B------:R-:W-:Y:S07]  /*3970*/  BRA.U UP0, `(.L_x_68) ;  /* 0xfffffffd00787547 */ /* 0x000fee000b83ffff */
.L_x_65:
[----:B------:R-:W-:Y:S01]  /*3980*/  UIADD3 UR12, UPT, UPT, UR12, 0x1, URZ ;  /* 0x000000010c0c7890 */ /* 0x000fe2000fffe0ff */
[C---:B------:R-:W-:Y:S01]  /*3990*/  ISETP.NE.AND P0, PT, R10.reuse, 0x2, PT ;  /* 0x000000020a00780c */ /* 0x040fe20003f05270 */
[----:B------:R-:W-:Y:S02]  /*39a0*/  UIADD3 UR14, UPT, UPT, UR14, 0x120, URZ ;  /* 0x000001200e0e7890 */ /* 0x000fe4000fffe0ff */
[----:B------:R-:W-:Y:S01]  /*39b0*/  UISETP.NE.AND UP0, UPT, UR12, 0x4, UPT ;  /* 0x000000040c00788c */ /* 0x000fe2000bf05270 */
[----:B-12---:R-:W-:Y:S02]  /*39c0*/  SEL R0, RZ, 0x1, P0 ;  /* 0x00000001ff007807 */ /* 0x006fe40000000000 */
[----:B------:R-:W-:Y:S01]  /*39d0*/  SEL R10, R10, RZ, P0 ;  /* 0x000000ff0a0a7207 */ /* 0x000fe20000000000 */
[----:B------:R-:W-:Y:S01]  /*39e0*/  USEL UR5, URZ, 0x1, UP0 ;  /* 0x00000001ff057887 */ /* 0x000fe20008000000 */
[----:B------:R-:W-:Y:S01]  /*39f0*/  LOP3.LUT R9, R9, R0, RZ, 0x3c, !PT ;  /* 0x0000000009097212 */ /* 0x000fe200078e3cff */
[----:B------:R-:W-:Y:S01]  /*3a00*/  USEL UR12, UR12, URZ, UP0 ;  /* 0x000000ff0c0c7287 */ /* 0x000fe20008000000 */
[----:B------:R1:W-:Y:S03]  /*3a10*/  UTCBAR [UR14], URZ ;  /* 0x000000ff0e0073e9 */ /* 0x0003e600080000ff */
[----:B------:R-:W-:Y:S01]  /*3a20*/  LOP3.LUT R11, R11, UR5, RZ, 0x3c, !PT ;  /* 0x000000050b0b7c12 */ /* 0x000fe2000f8e3cff */
[----:B------:R-:W-:Y:S07]  /*3a30*/  @P1 BRA `(.L_x_69) ;  /* 0xfffffff800b41947 */ /* 0x000fee000383ffff */
[----:B------:R-:W2:Y:S01]  /*3a40*/  S2UR UR4, SR_CgaCtaId ;  /* 0x00000000000479c3 */ /* 0x000ea20000008800 */
[----:B------:R-:W-:Y:S01]  /*3a50*/  ELECT P0, URZ, PT ;  /* 0x0000000000ff782f */ /* 0x000fe20003800000 */
[----:B------:R-:W-:Y:S01]  /*3a60*/  IMAD.MOV.U32 R0, RZ, RZ, 0x1 ;  /* 0x00000001ff007424 */ /* 0x000fe200078e00ff */
[----:B------:R-:W-:Y:S01]  /*3a70*/  UIADD3 UR9, UPT, UPT, UR9, 0x140, URZ ;  /* 0x0000014009097890 */ /* 0x000fe2000fffe0ff */
[----:B------:R-:W-:Y:S01]  /*3a80*/  SHF.L.U32 R3, R11, 0x1f, RZ ;  /* 0x0000001f0b037819 */ /* 0x000fe200000006ff */
[----:B------:R-:W-:-:S03]  /*3a90*/  UMOV UR5, 0x40 ;  /* 0x0000004000057882 */ /* 0x000fc60000000000 */
[----:B------:R-:W-:Y:S01]  /*3aa0*/  UVIRTCOUNT.DEALLOC.SMPOOL 0x80 ;  /* 0x000000800000784c */ /* 0x000fe20000000000 */
[----:B--2---:R-:W-:Y:S02]  /*3ab0*/  ULEA UR4, UR4, UR5, 0x18 ;  /* 0x0000000504047291 */ /* 0x004fe4000f8ec0ff */
[----:B------:R-:W-:-:S07]  /*3ac0*/  ULEA UR5, UR12, UR9, 0x3 ;  /* 0x000000090c057291 */ /* 0x000fce000f8e18ff */
[----:B------:R2:W-:Y:S02]  /*3ad0*/  @P0 STS.U8 [UR4+0x1c], R0 ;  /* 0x00001c00ff000988 */ /* 0x0005e40008000004 */
[----:B------:R-:W3:Y:S02]  /*3ae0*/  SYNCS.PHASECHK.TRANS64.TRYWAIT P0, [UR5], R3 ;  /* 0x00000003ff0075a7 */ /* 0x000ee40008001105 */
[----:B--23--:R-:W-:Y:S05]  /*3af0*/  @!P0 BRA `(.L_x_70) ;  /* 0x0000004c003c8947 */ /* 0x00cfea0003800000 */
.L_x_154:
[----:B------:R-:W-:-:S04]  /*3b00*/  UIADD3 UR6, UPT, UPT, UR12, 0x1, URZ ;  /* 0x000000010c067890 */ /* 0x000fc8000fffe0ff */
[----:B------:R-:W-:-:S04]  /*3b10*/  UISETP.NE.AND UP0, UPT, UR6, 0x4, UPT ;  /* 0x000000040600788c */ /* 0x000fc8000bf05270 */
[----:B------:R-:W-:Y:S02]  /*3b20*/  USEL UR7, URZ, 0x1, UP0 ;  /* 0x00000001ff077887 */ /* 0x000fe40008000000 */
[----:B------:R-:W-:-:S04]  /*3b30*/  USEL UR6, UR6, URZ, UP0 ;  /* 0x000000ff06067287 */ /* 0x000fc80008000000 */
[----:B------:R-:W-:Y:S01]  /*3b40*/  ULEA UR5, UR6, UR9, 0x3 ;  /* 0x0000000906057291 */ /* 0x000fe2000f8e18ff */
[----:B------:R-:W-:-:S04]  /*3b50*/  LOP3.LUT R2, R11, UR7, RZ, 0x3c, !PT ;  /* 0x000000070b027c12 */ /* 0x000fc8000f8e3cff */
[----:B--2---:R-:W-:-:S04]  /*3b60*/  SHF.L.U32 R3, R2, 0x1f, RZ ;  /* 0x0000001f02037819 */ /* 0x004fc800000006ff */
[----:B------:R-:W2:Y:S02]  /*3b70*/  SYNCS.PHASECHK.TRANS64.TRYWAIT P0, [UR5], R3 ;  /* 0x00000003ff0075a7 */ /* 0x000ea40008001105 */
[----:B--2---:R-:W-:Y:S05]  /*3b80*/  @!P0 BRA `(.L_x_71) ;  /* 0x0000004c00308947 */ /* 0x004fea0003800000 */
.L_x_156:
        /* <DEDUP_REMOVED lines=9> */
.L_x_158:
[----:B------:R-:W-:-:S04]  /*3c20*/  UIADD3 UR6, UPT, UPT, UR6, 0x1, URZ ;  /* 0x0000000106067890 */ /* 0x000fc8000fffe0ff */
[----:B------:R-:W-:-:S04]  /*3c30*/  UISETP.NE.AND UP0, UPT, UR6, 0x4, UPT ;  /* 0x000000040600788c */ /* 0x000fc8000bf05270 */
[----:B------:R-:W-:Y:S02]  /*3c40*/  USEL UR5, URZ, 0x1, UP0 ;  /* 0x00000001ff057887 */ /* 0x000fe40008000000 */
[----:B------:R-:W-:-:S04]  /*3c50*/  USEL UR6, UR6, URZ, UP0 ;  /* 0x000000ff06067287 */ /* 0x000fc80008000000 */
[----:B------:R-:W-:Y:S01]  /*3c60*/  ULEA UR6, UR6, UR9, 0x3 ;  /* 0x0000000906067291 */ /* 0x000fe2000f8e18ff */
[----:B--2---:R-:W-:-:S04]  /*3c70*/  LOP3.LUT R3, R2, UR5, RZ, 0x3c, !PT ;  /* 0x0000000502037c12 */ /* 0x004fc8000f8e3cff */
[----:B------:R-:W-:-:S04]  /*3c80*/  SHF.L.U32 R3, R3, 0x1f, RZ ;  /* 0x0000001f03037819 */ /* 0x000fc800000006ff */
[----:B------:R-:W2:Y:S02]  /*3c90*/  SYNCS.PHASECHK.TRANS64.TRYWAIT P0, [UR6], R3 ;  /* 0x00000003ff0075a7 */ /* 0x000ea40008001106 */
[----:B--2---:R-:W-:Y:S05]  /*3ca0*/  @!P0 BRA `(.L_x_73) ;  /* 0x0000004c00188947 */ /* 0x004fea0003800000 */
.L_x_160:
[----:B------:R-:W-:Y:S01]  /*3cb0*/  NOP ;  /* 0x0000000000007918 */ /* 0x000fe20000000000 */
[----:B--2---:R-:W2:Y:S01]  /*3cc0*/  LDS R0, [UR4+0x14] ;  /* 0x00001404ff007984 */ /* 0x004ea20008000800 */
[----:B------:R-:W-:Y:S01]  /*3cd0*/  ULOP3.LUT UR6, UR13, 0xffff, URZ, 0xc0, !UPT ;  /* 0x0000ffff0d067892 */ /* 0x000fe2000f8ec0ff */
[----:B------:R-:W-:Y:S01]  /*3ce0*/  UMOV UR8, 0xffff ;  /* 0x0000ffff00087882 */ /* 0x000fe20000000000 */
[----:B------:R-:W-:Y:S02]  /*3cf0*/  UMOV UR5, 0x1 ;  /* 0x0000000100057882 */ /* 0x000fe40000000000 */
[----:B------:R-:W-:-:S04]  /*3d00*/  USHF.R.U32.HI UR6, URZ, 0x5, UR6 ;  /* 0x00000005ff067899 */ /* 0x000fc80008011606 */
[----:B------:R-:W-:Y:S02]  /*3d10*/  USHF.L.U32 UR8, UR8, UR6, URZ ;  /* 0x0000000608087299 */ /* 0x000fe400080006ff */
[----:B------:R-:W-:-:S04]  /*3d20*/  USHF.L.U32 UR5, UR5, UR6, URZ ;  /* 0x0000000605057299 */ /* 0x000fc800080006ff */
[----:B--2---:R-:W-:-:S04]  /*3d30*/  LOP3.LUT R0, R0, UR8, RZ, 0xc0, !PT ;  /* 0x0000000800007c12 */ /* 0x004fc8000f8ec0ff */
[----:B------:R-:W-:-:S13]  /*3d40*/  ISETP.NE.AND P0, PT, R0, UR8, PT ;  /* 0x0000000800007c0c */ /* 0x000fda000bf05270 */
[----:B------:R-:W-:Y:S05]  /*3d50*/  @P0 BRA `(.L_x_74) ;  /* 0x0000000000580947 */ /* 0x000fea0003800000 */
[----:B------:R-:W2:Y:S02]  /*3d60*/  LDS R0, [UR4+0x18] ;  /* 0x00001804ff007984 */ /* 0x000ea40008000800 */
[----:B--2---:R-:W-:-:S04]  /*3d70*/  LOP3.LUT R0, R0, UR5, RZ, 0xc0, !PT ;  /* 0x0000000500007c12 */ /* 0x004fc8000f8ec0ff */
[----:B------:R-:W-:-:S13]  /*3d80*/  ISETP.NE.AND P0, PT, R0, UR5, PT ;  /* 0x0000000500007c0c */ /* 0x000fda000bf05270 */
[----:B------:R-:W-:Y:S05]  /*3d90*/  @P0 BRA `(.L_x_75) ;  /* 0x00000000003c0947 */ /* 0x000fea0003800000 */
[----:B------:R-:W2:Y:S01]  /*3da0*/  S2R R2, SR_LANEID ;  /* 0x0000000000027919 */ /* 0x000ea20000000000 */
[----:B------:R-:W-:Y:S01]  /*3db0*/  ULOP3.LUT UR8, URZ, UR8, URZ, 0x33, !UPT ;  /* 0x00000008ff087292 */ /* 0x000fe2000f8e33ff */
[----:B------:R-:W-:Y:S01]  /*3dc0*/  LOP3.LUT R4, RZ, UR5, RZ, 0x33, !PT ;  /* 0x00000005ff047c12 */ /* 0x000fe2000f8e33ff */
[----:B------:R-:W-:Y:S02]  /*3dd0*/  VOTEU.ANY UR7, UPT, PT ;  /* 0x0000000000077886 */ /* 0x000fe400038e0100 */
[----:B------:R-:W-:Y:S01]  /*3de0*/  UFLO.U32 UR7, UR7 ;  /* 0x00000007000772bd */ /* 0x000fe200080e0000 */
[----:B------:R-:W3:Y:S01]  /*3df0*/  REDUX UR5, R4 ;  /* 0x00000000040573c4 */ /* 0x000ee20000000000 */
[----:B------:R-:W-:-:S06]  /*3e00*/  IMAD.U32 R0, RZ, RZ, UR8 ;  /* 0x00000008ff007e24 */ /* 0x000fcc000f8e00ff */
[----:B------:R1:W-:Y:S01]  /*3e10*/  UTCATOMSWS.AND URZ, UR8 ;  /* 0x0000000800ff79e3 */ /* 0x0003e20008000000 */
[----:B------:R-:W4:Y:S01]  /*3e20*/  REDUX UR6, R0 ;  /* 0x00000000000673c4 */ /* 0x000f220000000000 */
[----:B--2---:R-:W-:Y:S01]  /*3e30*/  ISETP.EQ.U32.AND P0, PT, R2, UR7, PT ;  /* 0x0000000702007c0c */ /* 0x004fe2000bf02070 */
[----:B---3--:R-:W-:Y:S01]  /*3e40*/  IMAD.U32 R2, RZ, RZ, UR5 ;  /* 0x00000005ff027e24 */ /* 0x008fe2000f8e00ff */
[----:B----4-:R-:W-:-:S11]  /*3e50*/  MOV R3, UR6 ;  /* 0x0000000600037c02 */ /* 0x010fd60008000f00 */
[----:B------:R1:W-:Y:S04]  /*3e60*/  @P0 ATOMS.AND RZ, [UR4+0x14], R3 ;  /* 0x00001403ffff098c */ /* 0x0003e8000a800004 */
[----:B------:R1:W-:Y:S01]  /*3e70*/  @P0 ATOMS.AND RZ, [UR4+0x18], R2 ;  /* 0x00001802ffff098c */ /* 0x0003e2000a800004 */
[----:B------:R-:W-:Y:S05]  /*3e80*/  BRA `(.L_x_76) ;  /* 0x0000000000147947 */ /* 0x000fea0003800000 */
.L_x_75:
[----:B------:R-:W-:Y:S02]  /*3e90*/  MOV R2, 0x3eb0 ;  /* 0x00003eb000027802 */ /* 0x000fe40000000f00 */
[----:B-1--45:R-:W-:Y:S05]  /*3ea0*/  CALL.REL.NOINC `($__internal_0_$__cuda_sm10x_tcgen05_guardrail_trap_col_being_dealloced_not_returned_by_alloc) ;  /* 0x0000004c00487944 */ /* 0x032fea0003c00000 */
[----:B------:R-:W-:Y:S05]  /*3eb0*/  BRA `(.L_x_76) ;  /* 0x0000000000087947 */ /* 0x000fea0003800000 */
.L_x_74:
[----:B------:R-:W-:Y:S02]  /*3ec0*/  MOV R2, 0x3ee0 ;  /* 0x00003ee000027802 */ /* 0x000fe40000000f00 */
[----:B-1--45:R-:W-:Y:S05]  /*3ed0*/  CALL.REL.NOINC `($__internal_2_$__cuda_sm10x_tcgen05_guardrail_trap_unallocated_columns_being_dealloced) ;  /* 0x0000004c00547944 */ /* 0x032fea0003c00000 */
.L_x_76:
[----:B------:R-:W-:Y:S01]  /*3ee0*/  NOP ;  /* 0x0000000000007918 */ /* 0x000fe20000000000 */
[----:B-1----:R-:W-:Y:S05]  /*3ef0*/  EXIT ;  /* 0x000000000000794d */ /* 0x002fea0003800000 */
.L_x_58:
[----:B------:R-:W-:-:S09]  /*3f00*/  UISETP.NE.OR UP2, UPT, UR8, 0x3, !UP2 ;  /* 0x000000030800788c */ /* 0x000fd2000d745670 */
[----:B------:R-:W-:Y:S05]  /*3f10*/  BRA.U UP2, `(.L_x_77) ;  /* 0x0000000d02787547 */ /* 0x000fea000b800000 */
[----:B------:R-:W1:Y:S01]  /*3f20*/  LDC R0, c[0x0][0xb30] ;  /* 0x0002cc00ff007b82 */ /* 0x000e620000000800 */
[----:B------:R-:W2:Y:S01]  /*3f30*/  LDCU.64 UR4, c[0x0][0x888] ;  /* 0x00011100ff0477ac */ /* 0x000ea20008000a00 */
[----:B------:R-:W-:Y:S02]  /*3f40*/  HFMA2 R27, -RZ, RZ, 0, 0 ;  /* 0x00000000ff1b7431 */ /* 0x000fe400000001ff */
[----:B------:R-:W-:Y:S01]  /*3f50*/  IMAD.MOV.U32 R29, RZ, RZ, 0x1 ;  /* 0x00000001ff1d7424 */ /* 0x000fe200078e00ff */
[----:B------:R-:W-:Y:S01]  /*3f60*/  MOV R25, 0x5000 ;  /* 0x0000500000197802 */ /* 0x000fe20000000f00 */
[----:B------:R-:W4:Y:S01]  /*3f70*/  LDCU.64 UR14, c[0x0][0x890] ;  /* 0x00011200ff0e77ac */ /* 0x000f220008000a00 */
[----:B------:R-:W-:Y:S01]  /*3f80*/  IMAD.MOV.U32 R28, RZ, RZ, RZ ;  /* 0x000000ffff1c7224 */ /* 0x000fe200078e00ff */
[----:B------:R-:W3:Y:S01]  /*3f90*/  LDC R19, c[0x0][0x370] ;  /* 0x0000dc00ff137b82 */ /* 0x000ee20000000800 */
[----:B------:R-:W-:Y:S01]  /*3fa0*/  UPLOP3.LUT UP1, UPT, UPT, UPT, UPT, 0x40, 0x4 ;  /* 0x000000000004789c */ /* 0x000fe20003f2e870 */
[----:B------:R-:W-:-:S06]  /*3fb0*/  UMOV UR6, URZ ;  /* 0x000000ff00067c82 */ /* 0x000fcc0008000000 */
[----:B------:R-:W3:Y:S01]  /*3fc0*/  LDC R2, c[0x0][0xb0c] ;  /* 0x0002c300ff027b82 */ /* 0x000ee20000000800 */
[----:B--2---:R-:W-:-:S03]  /*3fd0*/  UISETP.NE.U32.AND UP5, UPT, UR4, URZ, UPT ;  /* 0x000000ff0400728c */ /* 0x004fc6000bfa5070 */
[----:B------:R-:W-:Y:S01]  /*3fe0*/  UMOV UR4, 0x400 ;  /* 0x0000040000047882 */ /* 0x000fe20000000000 */
[----:B----4-:R-:W-:-:S03]  /*3ff0*/  UISETP.NE.U32.AND UP6, UPT, UR14, URZ, UPT ;  /* 0x000000ff0e00728c */ /* 0x010fc6000bfc5070 */
[----:B------:R-:W2:Y:S01]  /*4000*/  LDC R18, c[0x0][0xb20] ;  /* 0x0002c800ff127b82 */ /* 0x000ea20000000800 */
[----:B-1----:R-:W-:Y:S01]  /*4010*/  ISETP.NE.AND P1, PT, R0, 0x1, PT ;  /* 0x000000010000780c */ /* 0x002fe20003f25270 */
[----:B------:R-:W-:Y:S02]  /*4020*/  UISETP.NE.AND.EX UP5, UPT, UR5, URZ, UPT, UP5 ;  /* 0x000000ff0500728c */ /* 0x000fe4000bfa5350 */
[----:B------:R-:W-:Y:S02]  /*4030*/  ULEA UR4, UR37, UR4, 0x18 ;  /* 0x0000000425047291 */ /* 0x000fe4000f8ec0ff */
[----:B------:R-:W-:Y:S02]  /*4040*/  UISETP.NE.AND.EX UP6, UPT, UR15, URZ, UPT, UP6 ;  /* 0x000000ff0f00728c */ /* 0x000fe4000bfc5360 */
[----:B------:R-:W1:Y:S08]  /*4050*/  LDC.64 R30, c[0x0][0x348] ;  /* 0x0000d200ff1e7b82 */ /* 0x000e700000000a00 */
[----:B------:R-:W4:Y:S08]  /*4060*/  LDC.64 R16, c[0x0][0xb10] ;  /* 0x0002c400ff107b82 */ /* 0x000f300000000a00 */
[----:B------:R-:W1:Y:S08]  /*4070*/  LDC.64 R6, c[0x0][0xb18] ;  /* 0x0002c600ff067b82 */ /* 0x000e700000000a00 */
[----:B------:R-:W1:Y:S08]  /*4080*/  LDC.64 R4, c[0x0][0xb28] ;  /* 0x0002ca00ff047b82 */ /* 0x000e700000000a00 */
[----:B--23--:R-:W1:Y:S02]  /*4090*/  LDC R24, c[0x0][0x374] ;  /* 0x0000dd00ff187b82 */ /* 0x00ce640000000800 */
.L_x_85:
[C---:B------:R-:W-:Y:S02]  /*40a0*/  LEA R0, R28.reuse, UR4, 0x3 ;  /* 0x000000041c007c11 */ /* 0x040fe4000f8e18ff */
[----:B------:R-:W-:Y:S02]  /*40b0*/  SHF.L.U32 R3, R27, 0x1f, RZ ;  /* 0x0000001f1b037819 */ /* 0x000fe400000006ff */
[----:B------:R-:W-:Y:S02]  /*40c0*/  LEA R20, R28, UR4, 0x4 ;  /* 0x000000041c147c11 */ /* 0x000fe4000f8e20ff */
[----:B------:R-:W2:Y:S02]  /*40d0*/  SYNCS.PHASECHK.TRANS64.TRYWAIT P0, [R0+URZ+0x100], R3 ;  /* 0x00010003000075a7 */ /* 0x000ea400080011ff */
[----:B--2---:R-:W-:Y:S05]  /*40e0*/  @!P0 BRA `(.L_x_78) ;  /* 0x0000004800208947 */ /* 0x004fea0003800000 */
.L_x_161:
[----:B------:R-:W-:Y:S01]  /*40f0*/  ISETP.GE.AND P0, PT, R92, 0x1, PT ;  /* 0x000000015c00780c */ /* 0x000fe20003f06270 */
[----:B------:R-:W3:Y:S01]  /*4100*/  LDS.128 R20, [R20+0x190] ;  /* 0x0001900014147984 */ /* 0x000ee20000000c00 */
[----:B------:R-:W-:Y:S01]  /*4110*/  ISETP.NE.U32.AND P3, PT, RZ, UR14, PT ;  /* 0x0000000eff007c0c */ /* 0x000fe2000bf65070 */
[----:B--2---:R-:W-:Y:S03]  /*4120*/  VIADD R0, R0, 0x110 ;  /* 0x0000011000007836 */ /* 0x004fe60000000000 */
[----:B------:R-:W-:Y:S01]  /*4130*/  ISETP.NE.AND.EX P3, PT, RZ, UR15, PT, P3 ;  /* 0x0000000fff007c0c */ /* 0x000fe2000bf65330 */
[----:B------:R-:W-:Y:S01]  /*4140*/  @!PT LDS RZ, [RZ] ;  /* 0x00000000fffff984 */ /* 0x000fe20000000800 */
[----:B------:R-:W-:Y:S01]  /*4150*/  @!PT LDS RZ, [RZ] ;  /* 0x00000000fffff984 */ /* 0x000fe20000000800 */
[----:B------:R-:W-:Y:S01]  /*4160*/  @!PT LDS RZ, [RZ] ;  /* 0x00000000fffff984 */ /* 0x000fe20000000800 */
[----:B------:R-:W-:Y:S01]  /*4170*/  @!PT LDS RZ, [RZ] ;  /* 0x00000000fffff984 */ /* 0x000fe20000000800 */
[----:B------:R2:W-:Y:S06]  /*4180*/  MEMBAR.ALL.CTA ;  /* 0x0000000000007992 */ /* 0x0005ec0000008000 */
[----:B--2---:R-:W2:Y:S01]  /*4190*/  FENCE.VIEW.ASYNC.S ;  /* 0x00000000000073c6 */ /* 0x004ea20000000000 */
[----:B------:R-:W-:Y:S04]  /*41a0*/  PRMT R0, RZ, 0x654, R0 ;  /* 0x00000654ff007816 */ /* 0x000fe80000000000 */
[----:B--2---:R2:W-:Y:S01]  /*41b0*/  SYNCS.ARRIVE.TRANS64.RED.A1T0 RZ, [R0+URZ], RZ ;  /* 0x000000ff00ff79a7 */ /* 0x0045e200081004ff */
[----:B---3--:R-:W-:Y:S11]  /*41c0*/  LOP3.LUT P4, RZ, R22, 0x1, RZ, 0xc0, !PT ;  /* 0x0000000116ff7812 */ /* 0x008ff6000788c0ff */
[----:B------:R-:W-:Y:S02]  /*41d0*/  @!UPT UIADD3 URZ, UPT, UPT, URZ, URZ, URZ ;  /* 0x000000fffffff290 */ /* 0x000fe4000fffe0ff */
[----:B------:R-:W-:Y:S02]  /*41e0*/  @P4 MOV R13, R20 ;  /* 0x00000014000d4202 */ /* 0x000fe40000000f00 */
[----:B------:R-:W-:Y:S01]  /*41f0*/  @P4 LOP3.LUT R8, R21, 0xffff, RZ, 0xc0, !PT ;  /* 0x0000ffff15084812 */ /* 0x000fe200078ec0ff */
[----:B--2---:R-:W-:Y:S06]  /*4200*/  @!P0 BRA `(.L_x_79) ;  /* 0x0000000000a48947 */ /* 0x004fec0003800000 */
[----:B-1----:R-:W-:Y:S01]  /*4210*/  IMAD.HI.U32 R33, R24, R7, RZ ;  /* 0x0000000718217227 */ /* 0x002fe200078e00ff */
[----:B------:R-:W-:Y:S02]  /*4220*/  ISETP.NE.AND P0, PT, R6, 0x1, PT ;  /* 0x000000010600780c */ /* 0x000fe40003f05270 */
[----:B------:R-:W-:Y:S01]  /*4230*/  ISETP.NE.AND P2, PT, R92, 0x1, PT ;  /* 0x000000015c00780c */ /* 0x000fe20003f45270 */
[----:B----4-:R-:W-:Y:S01]  /*4240*/  IMAD.HI.U32 R32, R19, R16, RZ ;  /* 0x0000001013207227 */ /* 0x010fe200078e00ff */
[----:B------:R-:W-:Y:S02]  /*4250*/  SHF.R.U32.HI R33, RZ, R18, R33 ;  /* 0x00000012ff217219 */ /* 0x000fe40000011621 */
[----:B------:R-:W-:Y:S01]  /*4260*/  ISETP.NE.AND P5, PT, R2, 0x1, PT ;  /* 0x000000010200780c */ /* 0x000fe20003fa5270 */
[----:B------:R-:W-:Y:S01]  /*4270*/  IMAD.HI.U32 R34, R13, R16, RZ ;  /* 0x000000100d227227 */ /* 0x000fe200078e00ff */
[----:B------:R-:W-:Y:S02]  /*4280*/  SHF.R.U32.HI R32, RZ, R17, R32 ;  /* 0x00000011ff207219 */ /* 0x000fe40000011620 */
[----:B------:R-:W-:Y:S01]  /*4290*/  SEL R3, R24, R33, !P0 ;  /* 0x0000002118037207 */ /* 0x000fe20004000000 */
[C---:B------:R-:W-:Y:S01]  /*42a0*/  IMAD.HI.U32 R33, R8.reuse, R7, RZ ;  /* 0x0000000708217227 */ /* 0x040fe200078e00ff */
[----:B------:R-:W-:Y:S02]  /*42b0*/  SEL R11, R19, R32, !P5 ;  /* 0x00000020130b7207 */ /* 0x000fe40006800000 */
[----:B------:R-:W-:Y:S01]  /*42c0*/  SHF.R.U32.HI R34, RZ, R17, R34 ;  /* 0x00000011ff227219 */ /* 0x000fe20000011622 */
[----:B------:R-:W-:Y:S01]  /*42d0*/  IMAD.HI.U32 R36, R3, R4, RZ ;  /* 0x0000000403247227 */ /* 0x000fe200078e00ff */
[----:B------:R-:W-:Y:S03]  /*42e0*/  SHF.R.U32.HI R33, RZ, R18, R33 ;  /* 0x00000012ff217219 */ /* 0x000fe60000011621 */
[----:B------:R-:W-:Y:S01]  /*42f0*/  IMAD.HI.U32 R32, R11, R4, RZ ;  /* 0x000000040b207227 */ /* 0x000fe200078e00ff */
[----:B------:R-:W-:Y:S02]  /*4300*/  @P2 SHF.R.U32.HI R3, RZ, R5, R36 ;  /* 0x00000005ff032219 */ /* 0x000fe40000011624 */
[----:B------:R-:W-:Y:S02]  /*4310*/  SEL R9, R8, R33, !P0 ;  /* 0x0000002108097207 */ /* 0x000fe40004000000 */
[----:B------:R-:W-:Y:S01]  /*4320*/  @P2 SHF.R.U32.HI R11, RZ, R5, R32 ;  /* 0x00000005ff0b2219 */ /* 0x000fe20000011620 */
[C---:B------:R-:W-:Y:S01]  /*4330*/  IMAD R10, R92.reuse, R3, RZ ;  /* 0x000000035c0a7224 */ /* 0x040fe200078e02ff */
[----:B------:R-:W-:Y:S01]  /*4340*/  SEL R3, R13, R34, !P5 ;  /* 0x000000220d037207 */ /* 0x000fe20006800000 */
[C---:B------:R-:W-:Y:S03]  /*4350*/  IMAD.HI.U32 R14, R9.reuse, R4, RZ ;  /* 0x00000004090e7227 */ /* 0x040fe600078e00ff */
[----:B------:R-:W-:Y:S01]  /*4360*/  ISETP.GE.AND P0, PT, R9, R10, PT ;  /* 0x0000000a0900720c */ /* 0x000fe20003f06270 */
[C---:B------:R-:W-:Y:S01]  /*4370*/  IMAD R12, R92.reuse, R11, RZ ;  /* 0x0000000b5c0c7224 */ /* 0x040fe200078e02ff */
[-C--:B------:R-:W-:Y:S04]  /*4380*/  SHF.R.U32.HI R14, RZ, R5.reuse, R14 ;  /* 0x00000005ff0e7219 */ /* 0x080fe8000001160e */
[----:B------:R-:W-:Y:S02]  /*4390*/  ISETP.GE.OR P0, PT, R3, R12, P0 ;  /* 0x0000000c0300720c */ /* 0x000fe40000706670 */
[----:B------:R-:W-:Y:S05]  /*43a0*/  SEL R15, R9, R14, !P2 ;  /* 0x0000000e090f7207 */ /* 0x000fea0005000000 */
[----:B------:R-:W-:Y:S04]  /*43b0*/  IMAD.MOV R14, RZ, RZ, -R15 ;  /* 0x000000ffff0e7224 */ /* 0x000fe800078e0a0f */
[----:B------:R-:W-:Y:S02]  /*43c0*/  IMAD R14, R92, R14, R9 ;  /* 0x0000000e5c0e7224 */ /* 0x000fe400078e0209 */
[C---:B------:R-:W-:Y:S05]  /*43d0*/  @!P0 IMAD.HI.U32 R10, R3.reuse, R4, RZ ;  /* 0x00000004030a8227 */ /* 0x040fea00078e00ff */
[----:B------:R-:W-:Y:S04]  /*43e0*/  @!P0 SHF.R.U32.HI R10, RZ, R5, R10 ;  /* 0x00000005ff0a8219 */ /* 0x000fe8000001160a */
[----:B------:R-:W-:Y:S01]  /*43f0*/  @!P0 SEL R0, R3, R10, !P2 ;  /* 0x0000000a03008207 */ /* 0x000fe20005000000 */
[----:B------:R-:W-:Y:S03]  /*4400*/  IMAD.MOV R10, RZ, RZ, -R3 ;  /* 0x000000ffff0a7224 */ /* 0x000fe600078e0a03 */
[----:B------:R-:W-:Y:S01]  /*4410*/  @!P0 IADD3 R15, PT, PT, R15, -R0, RZ ;  /* 0x800000000f0f8210 */ /* 0x000fe20007ffe0ff */
[----:B------:R-:W-:Y:S01]  /*4420*/  @!P0 IMAD R0, R11, R14, R0 ;  /* 0x0000000e0b008224 */ /* 0x000fe200078e0200 */
[----:B------:R-:W-:Y:S01]  /*4430*/  IADD3 R11, PT, PT, -R9, RZ, RZ ;  /* 0x000000ff090b7210 */ /* 0x000fe20007ffe1ff */
[----:B------:R-:W-:Y:S02]  /*4440*/  IMAD R13, R2, R10, R13 ;  /* 0x0000000a020d7224 */ /* 0x000fe400078e020d */
[----:B------:R-:W-:Y:S02]  /*4450*/  @!P0 IMAD R9, R15, R92, R3 ;  /* 0x0000005c0f098224 */ /* 0x000fe400078e0203 */
[----:B------:R-:W-:Y:S02]  /*4460*/  @!P0 IMAD.MOV.U32 R3, RZ, RZ, R0 ;  /* 0x000000ffff038224 */ /* 0x000fe400078e0000 */
[----:B------:R-:W-:Y:S02]  /*4470*/  IMAD R8, R6, R11, R8 ;  /* 0x0000000b06087224 */ /* 0x000fe400078e0208 */
[----:B------:R-:W-:Y:S02]  /*4480*/  IMAD R13, R3, R2, R13 ;  /* 0x00000002030d7224 */ /* 0x000fe400078e020d */
[----:B------:R-:W-:Y:S02]  /*4490*/  IMAD R8, R9, R6, R8 ;  /* 0x0000000609087224 */ /* 0x000fe400078e0208 */
.L_x_79:
[----:B------:R-:W-:Y:S05]  /*44a0*/  BRA.U UP1, `(.L_x_80) ;  /* 0x0000000101107547 */ /* 0x000fea000b800000 */
[----:B------:R-:W-:Y:S04]  /*44b0*/  MOV R0, UR7 ;  /* 0x0000000700007c02 */ /* 0x000fe80008000f00 */
[----:B------:R-:W-:Y:S04]  /*44c0*/  SHF.L.U32 R3, R0, 0x1f, RZ ;  /* 0x0000001f00037819 */ /* 0x000fe800000006ff */
[----:B------:R-:W2:Y:S02]  /*44d0*/  SYNCS.PHASECHK.TRANS64.TRYWAIT P0, [UR4+0xf8], R3 ;  /* 0x0000f803ff0075a7 */ /* 0x000ea40008001104 */
[----:B--2---:R-:W-:Y:S05]  /*44e0*/  @!P0 BRA `(.L_x_81) ;  /* 0x0000004400348947 */ /* 0x004fea0003800000 */
.L_x_80:
[----:B------:R-:W-:Y:S05]  /*44f0*/  BRA.U !UP6, `(.L_x_82) ;  /* 0x000000010e347547 */ /* 0x000fea000b800000 */
[----:B------:R-:W-:Y:S01]  /*4500*/  UPLOP3.LUT UP0, UPT, UPT, UPT, UP5, 0x80, 0x8 ;  /* 0x000000000008789c */ /* 0x000fe20003f0f050 */
[----:B--2---:R-:W-:Y:S02]  /*4510*/  HFMA2 R0, -RZ, RZ, 0, 5.9604644775390625e-08 ;  /* 0x00000001ff007431 */ /* 0x004fe400000001ff */
[----:B------:R-:W-:Y:S03]  /*4520*/  IMAD.MOV.U32 R206, RZ, RZ, 0x1 ;  /* 0x00000001ffce7424 */ /* 0x000fe600078e00ff */
[----:B------:R-:W-:Y:S05]  /*4530*/  PLOP3.LUT P0, PT, PT, PT, UP0, 0x80, 0x8 ;  /* 0x000000000008781c */ /* 0x000fea0003f0f008 */
[----:B------:R-:W2:Y:S01]  /*4540*/  @UP0 LDCU.64 UR8, c[0x0][0x888] ;  /* 0x00011100ff0807ac */ /* 0x000ea20008000a00 */
[----:B------:R-:W-:Y:S07]  /*4550*/  @UP0 UIMAD UR5, UR36, UR14, URZ ;  /* 0x0000000e240502a4 */ /* 0x000fee000f8e02ff */
[----:B------:R-:W-:Y:S01]  /*4560*/  @!P0 PRMT R206, R0, 0x7610, R206 ;  /* 0x0000761000ce8816 */ /* 0x000fe200000000ce */
[----:B--2---:R-:W-:Y:S03]  /*4570*/  @UP0 UIMAD.WIDE UR8, UR5, 0x4, UR8 ;  /* 0x00000004050808a5 */ /* 0x004fe6000f8e0208 */
[----:B------:R-:W2:Y:S03]  /*4580*/  @!UP0 LDCU UR5, c[0x0][0x880] ;  /* 0x00011000ff0587ac */ /* 0x000ea60008000800 */
[----:B------:R-:W-:Y:S01]  /*4590*/  IMAD.U32 R10, RZ, RZ, UR8 ;  /* 0x00000008ff0a7e24 */ /* 0x000fe2000f8e00ff */
[----:B------:R-:W-:Y:S05]  /*45a0*/  MOV R11, UR9 ;  /* 0x00000009000b7c02 */ /* 0x000fea0008000f00 */
[----:B-----5:R3:W5:Y:S02]  /*45b0*/  @P0 LDG.E R101, desc[UR46][R10.64] ;  /* 0x0000002e0a650981 */ /* 0x020764000c1e1900 */
[----:B--23--:R-:W-:Y:S07]  /*45c0*/  @!P0 IMAD.U32 R101, RZ, RZ, UR5 ;  /* 0x00000005ff658e24 */ /* 0x00cfee000f8e00ff */
.L_x_82:
[----:B-----5:R-:W-:Y:S01]  /*45d0*/  @!P3 FSETP.EQ.AND P2, PT, R101, RZ, PT ;  /* 0x000000ff6500b20b */ /* 0x020fe20003f42000 */
[----:B------:R-:W-:Y:S01]  /*45e0*/  @!UPT UIADD3 URZ, UPT, UPT, URZ, URZ, URZ ;  /* 0x000000fffffff290 */ /* 0x000fe2000fffe0ff */
[----:B------:R-:W-:Y:S11]  /*45f0*/  @!P3 BRA `(.L_x_83) ;  /* 0x000000000014b947 */ /* 0x000ff60003800000 */
[----:B------:R-:W-:Y:S02]  /*4600*/  LOP3.LUT P0, RZ, R206, 0xff, RZ, 0xc0, !PT ;  /* 0x000000ffceff7812 */ /* 0x000fe4000780c0ff */
[----:B------:R-:W-:Y:S04]  /*4610*/  PLOP3.LUT P2, PT, PT, PT, UP0, 0x80, 0x8 ;  /* 0x000000000008781c */ /* 0x000fe80003f4f008 */
[----:B------:R-:W-:Y:S07]  /*4620*/  PLOP3.LUT P2, PT, P2, PT, PT, 0x8, 0x80 ;  /* 0x000000000080781c */ /* 0x000fee000174e170 */
[----:B------:R-:W-:Y:S11]  /*4630*/  @P0 FSETP.EQ.AND P2, PT, R101, RZ, PT ;  /* 0x000000ff6500020b */ /* 0x000ff60003f42000 */
[----:B------:R-:W-:Y:S02]  /*4640*/  @!UPT UIADD3 URZ, UPT, UPT, URZ, URZ, URZ ;  /* 0x000000fffffff290 */ /* 0x000fe4000fffe0ff */
.L_x_83:
[----:B------:R-:W3:Y:S01]  /*4650*/  LDC.64 R14, c[0x0][0xb10] ;  /* 0x0002c400ff0e7b82 */ /* 0x000ee20000000a00 */
[----:B------:R-:W-:Y:S01]  /*4660*/  ULEA UR13, UR6, UR4, 0x3 ;  /* 0x00000004060d7291 */ /* 0x000fe2000f8e18ff */
[----:B------:R-:W-:Y:S01]  /*4670*/  SHF.L.U32 R12, R29, 0x1f, RZ ;  /* 0x0000001f1d0c7819 */ /* 0x000fe200000006ff */
[----:B------:R-:W-:Y:S01]  /*4680*/  VIADD R28, R28, 0x1 ;  /* 0x000000011c1c7836 */ /* 0x000fe20000000000 */
[----:B------:R-:W-:Y:S04]  /*4690*/  @P4 SHF.R.U32.HI R26, RZ, 0x10, R21 ;  /* 0x00000010ff1a4819 */ /* 0x000fe80000011615 */
[----:B------:R-:W5:Y:S02]  /*46a0*/  LDC.64 R10, c[0x0][0xb18] ;  /* 0x0002c600ff0a7b82 */ /* 0x000f640000000a00 */
[----:B------:R-:W1:Y:S01]  /*46b0*/  SYNCS.PHASECHK.TRANS64.TRYWAIT P5, [UR13+0xe0], R12 ;  /* 0x0000e00cff0075a7 */ /* 0x000e6200080a110d */
[----:B---3--:R-:W-:Y:S05]  /*46c0*/  @!P1 IMAD.HI.U32 R14, R13, R14, RZ ;  /* 0x0000000e0d0e9227 */ /* 0x008fea00078e00ff */
[----:B--2---:R-:W2:Y:S01]  /*46d0*/  @!P1 LDC R0, c[0x0][0xb20] ;  /* 0x0002c800ff009b82 */ /* 0x004ea20000000800 */
[----:B------:R-:W-:Y:S01]  /*46e0*/  @!P1 SHF.R.U32.HI R14, RZ, R15, R14 ;  /* 0x0000000fff0e9219 */ /* 0x000fe2000001160e */
[----:B-----5:R-:W-:Y:S01]  /*46f0*/  @!P1 IMAD.HI.U32 R11, R8, R11, RZ ;  /* 0x0000000b080b9227 */ /* 0x020fe200078e00ff */
[----:B------:R-:W-:Y:S05]  /*4700*/  @!P1 ISETP.NE.AND P0, PT, R10, 0x1, PT ;  /* 0x000000010a00980c */ /* 0x000fea0003f05270 */
[----:B------:R-:W3:Y:S01]  /*4710*/  @!P1 LDC R3, c[0x0][0xb0c] ;  /* 0x0002c300ff039b82 */ /* 0x000ee20000000800 */
[----:B--2---:R-:W-:Y:S02]  /*4720*/  @!P1 SHF.R.U32.HI R9, RZ, R0, R11 ;  /* 0x00000000ff099219 */ /* 0x004fe4000001160b */
[----:B---3--:R-:W-:Y:S02]  /*4730*/  @!P1 ISETP.NE.AND P3, PT, R3, 0x1, PT ;  /* 0x000000010300980c */ /* 0x008fe40003f65270 */
[----:B------:R-:W-:Y:S02]  /*4740*/  @!P1 SEL R9, R8, R9, !P0 ;  /* 0x0000000908099207 */ /* 0x000fe40004000000 */
[----:B------:R-:W-:Y:S02]  /*4750*/  ELECT P0, URZ, PT ;  /* 0x0000000000ff782f */ /* 0x000fe40003800000 */
[----:B------:R-:W-:Y:S05]  /*4760*/  @!P1 SEL R14, R13, R14, !P3 ;  /* 0x0000000e0d0e9207 */ /* 0x000fea0005800000 */
[----:B------:R-:W-:Y:S02]  /*4770*/  @!P1 IMAD.IADD R0, R9, 0x1, -R14 ;  /* 0x0000000109009824 */ /* 0x000fe400078e0a0e */
[----:B------:R-:W-:Y:S02]  /*4780*/  @!P1 IMAD.IADD R9, R14, 0x1, -R9 ;  /* 0x000000010e099824 */ /* 0x000fe400078e0a09 */
[----:B------:R-:W-:Y:S02]  /*4790*/  @!P1 IMAD R13, R0, R3, R13 ;  /* 0x00000003000d9224 */ /* 0x000fe400078e020d */
[----:B------:R-:W-:Y:S01]  /*47a0*/  @!P1 IMAD R8, R9, R10, R8 ;  /* 0x0000000a09089224 */ /* 0x000fe200078e0208 */
[----:B-1----:R-:W-:Y:S06]  /*47b0*/  @!P5 BRA `(.L_x_84) ;  /* 0x000000400098d947 */ /* 0x002fec0003800000 */
.L_x_164:
[----:B------:R-:W-:Y:S01]  /*47c0*/  UIADD3 UR41, UPT, UPT, UR13, 0xd0, URZ ;  /* 0x000000d00d297890 */ /* 0x000fe2000fffe0ff */
[----:B------:R-:W-:Y:S01]  /*47d0*/  PLOP3.LUT P0, PT, P2, P0, PT, 0xf2, 0x2f ;  /* 0x00000000002f781c */ /* 0x000fe20001701e72 */
[----:B------:R-:W-:Y:S01]  /*47e0*/  UMOV UR22, 0x0 ;  /* 0x0000000000167882 */ /* 0x000fe20000000000 */
[----:B------:R-:W-:Y:S01]  /*47f0*/  UMOV UR23, 0x10000000 ;  /* 0x1000000000177882 */ /* 0x000fe20000000000 */
[----:B------:R-:W-:Y:S01]  /*4800*/  UPRMT UR21, UR37, 0x654, UR41 ;  /* 0x0000065425157896 */ /* 0x000fe20008000029 */
[----:B------:R-:W-:Y:S02]  /*4810*/  UMOV UR44, UR36 ;  /* 0x00000024002c7c82 */ /* 0x000fe40008000000 */
[----:B------:R-:W-:Y:S01]  /*4820*/  UMOV UR33, UR41 ;  /* 0x0000002900217c82 */ /* 0x000fe20008000000 */
[----:B------:R-:W-:Y:S01]  /*4830*/  UMOV UR28, UR36 ;  /* 0x00000024001c7c82 */ /* 0x000fe20008000000 */
[----:B------:R-:W-:Y:S01]  /*4840*/  UMOV UR25, UR41 ;  /* 0x0000002900197c82 */ /* 0x000fe20008000000 */
[----:B------:R-:W-:Y:S01]  /*4850*/  UMOV UR20, UR36 ;  /* 0x0000002400147c82 */ /* 0x000fe20008000000 */
[----:B------:R-:W-:Y:S01]  /*4860*/  UMOV UR17, UR41 ;  /* 0x0000002900117c82 */ /* 0x000fe20008000000 */
[----:B------:R-:W-:Y:S02]  /*4870*/  UMOV UR12, UR36 ;  /* 0x00000024000c7c82 */ /* 0x000fe40008000000 */
[----:B-1----:R-:W-:Y:S01]  /*4880*/  @!P0 IADD3 R3, P2, PT, R30, 0x580, RZ ;  /* 0x000005801e038810 */ /* 0x002fe20007f5e0ff */
[----:B------:R-:W-:Y:S01]  /*4890*/  @!P0 IMAD R195, R195, 0xa0, RZ ;  /* 0x000000a0c3c38824 */ /* 0x000fe200078e02ff */
[----:B------:R-:W-:Y:S01]  /*48a0*/  VOTEU.ALL UP1, P0 ;  /* 0x0000000000ff7886 */ /* 0x000fe20000020000 */
[----:B------:R-:W-:Y:S01]  /*48b0*/  VOTEU.ALL UP3, P0 ;  /* 0x0000000000ff7886 */ /* 0x000fe20000060000 */
[----:B------:R-:W-:Y:S01]  /*48c0*/  @!P0 R2UR UR9, R3 ;  /* 0x00000000030982ca */ /* 0x000fe200000e0000 */
[----:B------:R-:W-:Y:S01]  /*48d0*/  @!P0 IMAD.X R0, RZ, RZ, R31, P2 ;  /* 0x000000ffff008224 */ /* 0x000fe200010e061f */
[----:B------:R-:W-:Y:S01]  /*48e0*/  VOTEU.ALL UP4, P0 ;  /* 0x0000000000ff7886 */ /* 0x000fe20000080000 */
[----:B------:R-:W-:Y:S01]  /*48f0*/  @!P0 IMAD.SHL.U32 R205, R205, 0x40, RZ ;  /* 0x00000040cdcd8824 */ /* 0x000fe200078e00ff */
[----:B------:R-:W-:Y:S01]  /*4900*/  @!P0 R2UR UR42, R195 ;  /* 0x00000000c32a82ca */ /* 0x000fe200000e0000 */
[----:B------:R-:W-:Y:S01]  /*4910*/  VOTEU.ALL UP2, P0 ;  /* 0x0000000000ff7886 */ /* 0x000fe20000040000 */
[----:B------:R-:W-:Y:S01]  /*4920*/  @!P0 R2UR UR8, R0 ;  /* 0x00000000000882ca */ /* 0x000fe200000e0000 */
[----:B------:R-:W-:Y:S01]  /*4930*/  @!UP4 UIMAD UR5, UR6, 0x5000, UR4 ;  /* 0x000050000605c8a4 */ /* 0x000fe2000f8e0204 */
[----:B------:R-:W-:Y:S01]  /*4940*/  @!P0 R2UR UR43, R205 ;  /* 0x00000000cd2b82ca */ /* 0x000fe200000e0000 */
[----:B------:R-:W-:Y:S02]  /*4950*/  IMAD.IADD R195, R8, 0x1, R194 ;  /* 0x0000000108c37824 */ /* 0x000fe400078e02c2 */
[----:B------:R-:W-:Y:S01]  /*4960*/  @!UP4 UIADD3 UR40, UPT, UPT, UR5, 0x200, URZ ;  /* 0x000002000528c890 */ /* 0x000fe2000fffe0ff */
[----:B------:R-:W-:Y:S01]  /*4970*/  IMAD.IADD R205, R13, 0x1, R204 ;  /* 0x000000010dcd7824 */ /* 0x000fe200078e02cc */
[----:B------:R-:W-:Y:S01]  /*4980*/  @!UP4 UIADD3 UR32, UPT, UPT, UR5, 0x1200, URZ ;  /* 0x000012000520c890 */ /* 0x000fe2000fffe0ff */
[----:B------:R-:W-:Y:S01]  /*4990*/  IMAD.U32 R10, RZ, RZ, UR9 ;  /* 0x00000009ff0a7e24 */ /* 0x000fe2000f8e00ff */
[----:B------:R-:W-:Y:S02]  /*49a0*/  @!UP4 UIADD3 UR24, UPT, UPT, UR5, 0x2200, URZ ;  /* 0x000022000518c890 */ /* 0x000fe4000fffe0ff */
[----:B------:R-:W-:Y:S02]  /*49b0*/  @!UP4 UIADD3 UR34, UPT, UPT, UR42, 0x20, URZ ;  /* 0x000000202a22c890 */ /* 0x000fe4000fffe0ff */
[----:B------:R-:W-:Y:S01]  /*49c0*/  IMAD.U32 R11, RZ, RZ, UR8 ;  /* 0x00000008ff0b7e24 */ /* 0x000fe2000f8e00ff */
[----:B------:R-:W-:Y:S01]  /*49d0*/  @!P0 R2UR UR30, R10 ;  /* 0x000000000a1e82ca */ /* 0x000fe200000e0000 */
[----:B------:R-:W-:Y:S01]  /*49e0*/  UMOV UR35, UR43 ;  /* 0x0000002b00237c82 */ /* 0x000fe20008000000 */
[----:B------:R-:W-:Y:S02]  /*49f0*/  @!UP4 UIADD3 UR26, UPT, UPT, UR42, 0x40, URZ ;  /* 0x000000402a1ac890 */ /* 0x000fe4000fffe0ff */
[----:B------:R-:W-:Y:S01]  /*4a00*/  @!P0 R2UR UR31, R11 ;  /* 0x000000000b1f82ca */ /* 0x000fe200000e0000 */
[----:B------:R-:W-:Y:S01]  /*4a10*/  UMOV UR27, UR43 ;  /* 0x0000002b001b7c82 */ /* 0x000fe20008000000 */
[----:B------:R-:W-:Y:S02]  /*4a20*/  @!UP4 UIADD3 UR18, UPT, UPT, UR42, 0x60, URZ ;  /* 0x000000602a12c890 */ /* 0x000fe4000fffe0ff */
[----:B------:R-:W-:Y:S01]  /*4a30*/  @!UP4 UIADD3 UR16, UPT, UPT, UR5, 0x3200, URZ ;  /* 0x000032000510c890 */ /* 0x000fe2000fffe0ff */
[----:B------:R-:W-:Y:S01]  /*4a40*/  UMOV UR19, UR43 ;  /* 0x0000002b00137c82 */ /* 0x000fe20008000000 */
[----:B------:R-:W-:Y:S02]  /*4a50*/  @!UP4 UIADD3 UR10, UPT, UPT, UR42, 0x80, URZ ;  /* 0x000000802a0ac890 */ /* 0x000fe4000fffe0ff */
[----:B------:R-:W-:Y:S01]  /*4a60*/  @!UP4 UIADD3 UR8, UPT, UPT, UR5, 0x4200, URZ ;  /* 0x000042000508c890 */ /* 0x000fe2000fffe0ff */
[----:B------:R-:W-:Y:S01]  /*4a70*/  UMOV UR9, UR41 ;  /* 0x0000002900097c82 */ /* 0x000fe20008000000 */
[----:B------:R-:W-:Y:S03]  /*4a80*/  UMOV UR11, UR43 ;  /* 0x0000002b000b7c82 */ /* 0x000fe60008000000 */
[----:B------:R-:W-:Y:S01]  /*4a90*/  @!UP1 UTMALDG.3D [UR40], [UR30], desc[UR22] ;  /* 0x000016281e0095b4 */ /* 0x000fe20008011000 */
[----:B------:R-:W-:Y:S01]  /*4aa0*/  VOTEU.ALL UP1, P0 ;  /* 0x0000000000ff7886 */ /* 0x000fe20000020000 */
[----:B------:R1:W-:Y:S01]  /*4ab0*/  @!UP3 UTMALDG.3D [UR32], [UR30], desc[UR22] ;  /* 0x000016201e00b5b4 */ /* 0x0003e20008011000 */
[----:B------:R2:W-:Y:S01]  /*4ac0*/  @!UP2 UTMALDG.3D [UR24], [UR30], desc[UR22] ;  /* 0x000016181e00a5b4 */ /* 0x0005e20008011000 */
[----:B------:R-:W-:Y:S02]  /*4ad0*/  VOTEU.ALL UP2, P0 ;  /* 0x0000000000ff7886 */ /* 0x000fe40000040000 */
[----:B------:R2:W-:Y:S03]  /*4ae0*/  @!UP1 UTMALDG.3D [UR16], [UR30], desc[UR22] ;  /* 0x000016101e0095b4 */ /* 0x0005e60008011000 */
[----:B------:R2:W-:Y:S01]  /*4af0*/  @!UP2 UTMALDG.3D [UR8], [UR30], desc[UR22] ;  /* 0x000016081e00a5b4 */ /* 0x0005e20008011000 */
[----:B------:R2:W-:Y:S01]  /*4b00*/  @!P0 SYNCS.ARRIVE.TRANS64.RED.A0TR RZ, [UR13+0xd0], R25 ;  /* 0x0000d019ffff89a7 */ /* 0x0005e2000830040d */
[C---:B------:R-:W-:Y:S04]  /*4b10*/  ISETP.NE.AND P0, PT, R28.reuse, 0x2, PT ;  /* 0x000000021c00780c */ /* 0x040fe80003f05270 */
[----:B------:R-:W-:Y:S02]  /*4b20*/  SEL R0, RZ, 0x1, P0 ;  /* 0x00000001ff007807 */ /* 0x000fe40000000000 */
[----:B------:R-:W-:Y:S02]  /*4b30*/  SEL R28, R28, RZ, P0 ;  /* 0x000000ff1c1c7207 */ /* 0x000fe40000000000 */
[----:B------:R-:W-:Y:S02]  /*4b40*/  LOP3.LUT R27, R27, R0, RZ, 0x3c, !PT ;  /* 0x000000001b1b7212 */ /* 0x000fe400078e3cff */
[----:B-1----:R-:W-:Y:S01]  /*4b50*/  @P4 R2UR UR36, R26 ;  /* 0x000000001a2442ca */ /* 0x002fe200000e0000 */
[----:B------:R-:W-:Y:S01]  /*4b60*/  SYNCS.ARRIVE.TRANS64.RED.A1T0 RZ, [UR21], RZ ;  /* 0x000000ffffff79a7 */ /* 0x000fe20008100415 */
[----:B------:R-:W-:Y:S04]  /*4b70*/  UIADD3 UR21, UPT, UPT, UR6, 0x1, URZ ;  /* 0x0000000106157890 */ /* 0x000fe8000fffe0ff */
[----:B------:R-:W-:Y:S04]  /*4b80*/  UISETP.NE.AND UP1, UPT, UR21, 0x2, UPT ;  /* 0x000000021500788c */ /* 0x000fe8000bf25270 */
[----:B------:R-:W-:Y:S02]  /*4b90*/  USEL UR13, URZ, 0x1, UP1 ;  /* 0x00000001ff0d7887 */ /* 0x000fe40008800000 */
[----:B------:R-:W-:Y:S02]  /*4ba0*/  USEL UR6, UR21, URZ, UP1 ;  /* 0x000000ff15067287 */ /* 0x000fe40008800000 */
[----:B------:R-:W-:Y:S02]  /*4bb0*/  UPLOP3.LUT UP1, UPT, UPT, UPT, UPT, 0x80, 0x8 ;  /* 0x000000000008789c */ /* 0x000fe40003f2f070 */
[----:B------:R-:W-:Y:S01]  /*4bc0*/  LOP3.LUT R29, R29, UR13, RZ, 0x3c, !PT ;  /* 0x0000000d1d1d7c12 */ /* 0x000fe2000f8e3cff */
[----:B--2---:R-:W-:Y:S08]  /*4bd0*/  @P4 BRA `(.L_x_85) ;  /* 0xfffffff400304947 */ /* 0x004ff0000383ffff */
[----:B------:R-:W-:Y:S01]  /*4be0*/  UIADD3 UR5, UPT, UPT, UR4, 0xe0, URZ ;  /* 0x000000e004057890 */ /* 0x000fe2000fffe0ff */
[----:B------:R-:W-:-:S03]  /*4bf0*/  SHF.L.U32 R3, R29, 0x1f, RZ ;  /* 0x0000001f1d037819 */ /* 0x000fc600000006ff */
[----:B------:R-:W-:-:S09]  /*4c00*/  ULEA UR4, UR6, UR5, 0x3 ;  /* 0x0000000506047291 */ /* 0x000fd2000f8e18ff */
[----:B------:R-:W1:Y:S02]  /*4c10*/  SYNCS.PHASECHK.TRANS64.TRYWAIT P0, [UR4], R3 ;  /* 0x00000003ff0075a7 */ /* 0x000e640008001104 */
[----:B-1----:R-:W-:Y:S05]  /*4c20*/  @!P0 BRA `(.L_x_86) ;  /* 0x0000003c00948947 */ /* 0x002fea0003800000 */
.L_x_166:
[----:B------:R-:W-:-:S04]  /*4c30*/  UIADD3 UR6, UPT, UPT, UR6, 0x1, URZ ;  /* 0x0000000106067890 */ /* 0x000fc8000fffe0ff */
[----:B------:R-:W-:-:S04]  /*4c40*/  UISETP.NE.AND UP0, UPT, UR6, 0x2, UPT ;  /* 0x000000020600788c */ /* 0x000fc8000bf05270 */
[----:B------:R-:W-:Y:S02]  /*4c50*/  USEL UR4, URZ, 0x1, UP0 ;  /* 0x00000001ff047887 */ /* 0x000fe40008000000 */
[----:B------:R-:W-:-:S04]  /*4c60*/  USEL UR6, UR6, URZ, UP0 ;  /* 0x000000ff06067287 */ /* 0x000fc80008000000 */
[----:B------:R-:W-:Y:S01]  /*4c70*/  ULEA UR6, UR6, UR5, 0x3 ;  /* 0x0000000506067291 */ /* 0x000fe2000f8e18ff */
[----:B-1----:R-:W-:-:S04]  /*4c80*/  LOP3.LUT R3, R29, UR4, RZ, 0x3c, !PT ;  /* 0x000000041d037c12 */ /* 0x002fc8000f8e3cff */
[----:B------:R-:W-:Y:S01]  /*4c90*/  SHF.L.U32 R3, R3, 0x1f, RZ ;  /* 0x0000001f03037819 */ /* 0x000fe200000006ff */
[----:B------:R-:W-:-:S07]  /*4ca0*/  IMAD.U32 R0, RZ, RZ, UR6 ;  /* 0x00000006ff007e24 */ /* 0x000fce000f8e00ff */
.L_x_87:
[----:B-1----:R1:W2:Y:S02]  /*4cb0*/  SYNCS.PHASECHK.TRANS64.TRYWAIT P0, [R0+URZ], R3 ;  /* 0x00000003000075a7 */ /* 0x0022a400080011ff */
[----:B--2---:R-:W-:Y:S05]  /*4cc0*/  @!P0 NANOSLEEP.SYNCS 0x989680 ;  /* 0x009896800000895d */ /* 0x004fea0003900000 */
[----:B------:R-:W2:Y:S02]  /*4cd0*/  @!P0 SYNCS.PHASECHK.TRANS64 P0, [R0+URZ], R3 ;  /* 0x00000003000085a7 */ /* 0x000ea400080010ff */
[----:B--2---:R-:W-:Y:S05]  /*4ce0*/  @P0 EXIT ;  /* 0x000000000000094d */ /* 0x004fea0003800000 */
[----:B------:R-:W-:Y:S05]  /*4cf0*/  BRA `(.L_x_87) ;  /* 0xfffffffc00ec7947 */ /* 0x000fea000383ffff */
.L_x_77:
[----:B------:R-:W-:-:S06]  /*4d00*/  UISETP.GE.AND UP1, UPT, UR8, 0x4, UPT ;  /* 0x000000040800788c */ /* 0x000fcc000bf26270 */
[----:B------:R-:W-:-:S13]  /*4d10*/  PLOP3.LUT P0, PT, PT, PT, UP1, 0x80, 0x8 ;  /* 0x000000000008781c */ /* 0x000fda0003f0f018 */
[----:B------:R-:W-:Y:S05]  /*4d20*/  @!P0 EXIT ;  /* 0x000000000000894d */ /* 0x000fea0003800000 */
[----:B------:R-:W-:Y:S01]  /*4d30*/  BAR.SYNC.DEFER_BLOCKING 0x6, 0xa0 ;  /* 0x0182800000007b1d */ /* 0x000fe20000010000 */
[C---:B------:R-:W-:Y:S01]  /*4d40*/  IMAD.SHL.U32 R7, R218.reuse, 0x20, RZ ;  /* 0x00000020da077824 */ /* 0x040fe200078e00ff */
[C---:B------:R-:W-:Y:S01]  /*4d50*/  LOP3.LUT P0, RZ, R218.reuse, 0x4, RZ, 0xc0, !PT ;  /* 0x00000004daff7812 */ /* 0x040fe2000780c0ff */
[C---:B------:R-:W-:Y:S01]  /*4d60*/  IMAD.SHL.U32 R210, R218.reuse, 0x10, RZ ;  /* 0x00000010dad27824 */ /* 0x040fe200078e00ff */
[----:B------:R-:W-:Y:S01]  /*4d70*/  CS2R R214, SRZ ;  /* 0x0000000000d67805 */ /* 0x000fe2000001ff00 */
[C---:B------:R-:W-:Y:S01]  /*4d80*/  IMAD.SHL.U32 R5, R218.reuse, 0x4, RZ ;  /* 0x00000004da057824 */ /* 0x040fe200078e00ff */
[----:B------:R-:W-:Y:S02]  /*4d90*/  UMOV UR40, 0x400 ;  /* 0x0000040000287882 */ /* 0x000fe40000000000 */
[----:B------:R-:W1:Y:S01]  /*4da0*/  LDC R209, c[0x0][0x370] ;  /* 0x0000dc00ffd17b82 */ /* 0x000e620000000800 */
[----:B------:R-:W-:Y:S01]  /*4db0*/  ULEA UR40, UR37, UR40, 0x18 ;  /* 0x0000002825287291 */ /* 0x000fe2000f8ec0ff */
[----:B------:R-:W-:Y:S01]  /*4dc0*/  LOP3.LUT R0, R7, 0xc0, RZ, 0xc0, !PT ;  /* 0x000000c007007812 */ /* 0x000fe200078ec0ff */
[----:B------:R-:W-:Y:S01]  /*4dd0*/  IMAD.U32 R2, R218, 0x10000, RZ ;  /* 0x00010000da027824 */ /* 0x000fe200078e00ff */
[----:B------:R-:W-:Y:S01]  /*4de0*/  LOP3.LUT R210, R210, 0x600, RZ, 0xc0, !PT ;  /* 0x00000600d2d27812 */ /* 0x000fe200078ec0ff */
[----:B------:R-:W-:Y:S01]  /*4df0*/  IMAD.MOV.U32 R217, RZ, RZ, 0x10 ;  /* 0x00000010ffd97424 */ /* 0x000fe200078e00ff */
[----:B------:R-:W-:Y:S01]  /*4e00*/  LOP3.LUT R5, R0, 0x18, R5, 0xf8, !PT ;  /* 0x0000001800057812 */ /* 0x000fe200078ef805 */
[----:B------:R-:W-:Y:S01]  /*4e10*/  IMAD.MOV.U32 R216, RZ, RZ, 0x1 ;  /* 0x00000001ffd87424 */ /* 0x000fe200078e00ff */
[----:B------:R-:W2:Y:S01]  /*4e20*/  LDC R94, c[0x0][0xb0c] ;  /* 0x0002c300ff5e7b82 */ /* 0x000ea20000000800 */
[----:B------:R-:W-:Y:S01]  /*4e30*/  SHF.R.U32.HI R0, RZ, 0x1, R218 ;  /* 0x00000001ff007819 */ /* 0x000fe200000116da */
[----:B------:R-:W-:Y:S01]  /*4e40*/  IMAD.MOV.U32 R96, RZ, RZ, RZ ;  /* 0x000000ffff607224 */ /* 0x000fe200078e00ff */
[--C-:B------:R-:W-:Y:S01]  /*4e50*/  LOP3.LUT R210, R210, 0x20, R7.reuse, 0xf8, !PT ;  /* 0x00000020d2d27812 */ /* 0x100fe200078ef807 */
[----:B------:R-:W-:Y:S01]  /*4e60*/  IMAD.MOV.U32 R220, RZ, RZ, RZ ;  /* 0x000000ffffdc7224 */ /* 0x000fe200078e00ff */
[----:B------:R-:W-:Y:S01]  /*4e70*/  LOP3.LUT R2, R2, 0x600000, RZ, 0xc0, !PT ;  /* 0x0060000002027812 */ /* 0x000fe200078ec0ff */
[----:B------:R-:W-:Y:S01]  /*4e80*/  IMAD.MOV.U32 R213, RZ, RZ, RZ ;  /* 0x000000ffffd57224 */ /* 0x000fe200078e00ff */
[----:B------:R-:W-:Y:S01]  /*4e90*/  LOP3.LUT R5, R5, 0x8, R0, 0x78, !PT ;  /* 0x0000000805057812 */ /* 0x000fe200078e7800 */
[----:B------:R-:W4:Y:S01]  /*4ea0*/  LDC R207, c[0x0][0xb20] ;  /* 0x0002c800ffcf7b82 */ /* 0x000f220000000800 */
[----:B------:R-:W3:Y:S01]  /*4eb0*/  LDS R3, [UR40+0x1b0] ;  /* 0x0001b028ff037984 */ /* 0x000ee20008000800 */
[----:B------:R-:W-:Y:S01]  /*4ec0*/  LOP3.LUT R210, R210, 0x100, R7, 0xf8, !PT ;  /* 0x00000100d2d27812 */ /* 0x000fe200078ef807 */
[----:B------:R-:W1:Y:S01]  /*4ed0*/  LDCU.64 UR48, c[0x0][0x348] ;  /* 0x00006900ff3077ac */ /* 0x000e620008000a00 */
[----:B------:R-:W-:-:S02]  /*4ee0*/  LOP3.LUT R218, R218, 0x60, RZ, 0xc0, !PT ;  /* 0x00000060dada7812 */ /* 0x000fc400078ec0ff */
[----:B------:R-:W-:Y:S01]  /*4ef0*/  LOP3.LUT R210, R210, R5, RZ, 0xfc, !PT ;  /* 0x00000005d2d27212 */ /* 0x000fe200078efcff */
[----:B------:R-:W1:Y:S01]  /*4f00*/  LDCU.64 UR38, c[0x0][0x888] ;  /* 0x00011100ff2677ac */ /* 0x000e620008000a00 */
[----:B------:R-:W1:Y:S01]  /*4f10*/  LDC R93, c[0x0][0xb30] ;  /* 0x0002cc00ff5d7b82 */ /* 0x000e620000000800 */
[----:B------:R-:W-:Y:S01]  /*4f20*/  SEL R217, R217, 0xfffffff0, !P0 ;  /* 0xfffffff0d9d97807 */ /* 0x000fe20004000000 */
[----:B------:R-:W-:Y:S01]  /*4f30*/  UIADD3 UR43, UPT, UPT, UR40, 0x200, URZ ;  /* 0x00000200282b7890 */ /* 0x000fe2000fffe0ff */
[----:B------:R-:W-:Y:S01]  /*4f40*/  UMOV UR42, URZ ;  /* 0x000000ff002a7c82 */ /* 0x000fe20008000000 */
[----:B------:R-:W-:-:S04]  /*4f50*/  UMOV UR41, URZ ;  /* 0x000000ff00297c82 */ /* 0x000fc80008000000 */
[----:B------:R-:W1:Y:S08]  /*4f60*/  LDC.64 R192, c[0x0][0xb10] ;  /* 0x0002c400ffc07b82 */ /* 0x000e700000000a00 */
[----:B------:R-:W1:Y:S08]  /*4f70*/  LDC.64 R90, c[0x0][0xb18] ;  /* 0x0002c600ff5a7b82 */ /* 0x000e700000000a00 */
[----:B------:R-:W1:Y:S08]  /*4f80*/  LDC.64 R188, c[0x0][0x888] ;  /* 0x00022200ffbc7b82 */ /* 0x000e700000000a00 */
[----:B------:R-:W1:Y:S01]  /*4f90*/  LDC.64 R88, c[0x0][0xb28] ;  /* 0x0002ca00ff587b82 */ /* 0x000e620000000a00 */
[----:B---3--:R-:W-:-:S07]  /*4fa0*/  IMAD.IADD R2, R3, 0x1, R2 ;  /* 0x0000000103027824 */ /* 0x008fce00078e0202 */
[----:B------:R-:W3:Y:S08]  /*4fb0*/  LDC.64 R190, c[0x0][0x890] ;  /* 0x00022400ffbe7b82 */ /* 0x000ef00000000a00 */
[----:B------:R-:W1:Y:S08]  /*4fc0*/  LDC.64 R186, c[0x0][0x8b0] ;  /* 0x00022c00ffba7b82 */ /* 0x000e700000000a00 */
[----:B------:R-:W1:Y:S08]  /*4fd0*/  LDC.64 R184, c[0x0][0x8a8] ;  /* 0x00022a00ffb87b82 */ /* 0x000e700000000a00 */
[----:B--2-4-:R-:W1:Y:S02]  /*4fe0*/  LDC R208, c[0x0][0x374] ;  /* 0x0000dd00ffd07b82 */ /* 0x014e640000000800 */
.L_x_111:
[----:B------:R-:W-:Y:S02]  /*4ff0*/  LEA R0, R220, UR40, 0x3 ;  /* 0x00000028dc007c11 */ /* 0x000fe4000f8e18ff */
[----:B------:R-:W-:Y:S02]  /*5000*/  SHF.L.U32 R3, R214, 0x1f, RZ ;  /* 0x0000001fd6037819 */ /* 0x000fe400000006ff */
[----:B------:R-:W-:Y:S02]  /*5010*/  LEA R16, R220, UR40, 0x4 ;  /* 0x00000028dc107c11 */ /* 0x000fe4000f8e20ff */
[----:B------:R-:W2:Y:S02]  /*5020*/  SYNCS.PHASECHK.TRANS64.TRYWAIT P0, [R0+URZ+0x100], R3 ;  /* 0x00010003000075a7 */ /* 0x000ea400080011ff */
[----:B-12---:R-:W-:Y:S05]  /*5030*/  @!P0 BRA `(.L_x_88) ;  /* 0x0000003800a88947 */ /* 0x006fea0003800000 */
.L_x_167:
[----:B------:R-:W4:Y:S01]  /*5040*/  LDC.64 R14, c[0x0][0xb10] ;  /* 0x0002c400ff0e7b82 */ /* 0x000f220000000a00 */
[----:B------:R-:W3:Y:S01]  /*5050*/  LDS.128 R16, [R16+0x190] ;  /* 0x0001900010107984 */ /* 0x000ee20000000c00 */
[----:B-1----:R-:W-:Y:S01]  /*5060*/  ISETP.NE.AND P1, PT, R93, 0x1, PT ;  /* 0x000000015d00780c */ /* 0x002fe20003f25270 */
[----:B--2---:R-:W-:Y:S01]  /*5070*/  VIADD R0, R0, 0x110 ;  /* 0x0000011000007836 */ /* 0x004fe20000000000 */
[----:B------:R-:W-:Y:S04]  /*5080*/  ISETP.GE.AND P0, PT, R92, 0x1, PT ;  /* 0x000000015c00780c */ /* 0x000fe80003f06270 */
[----:B------:R-:W1:Y:S01]  /*5090*/  LDC.64 R12, c[0x0][0xb18] ;  /* 0x0002c600ff0c7b82 */ /* 0x000e620000000a00 */
[----:B------:R-:W-:Y:S01]  /*50a0*/  PRMT R0, RZ, 0x654, R0 ;  /* 0x00000654ff007816 */ /* 0x000fe20000000000 */
[----:B------:R-:W-:Y:S01]  /*50b0*/  @!PT LDS RZ, [RZ] ;  /* 0x00000000fffff984 */ /* 0x000fe20000000800 */
[----:B------:R-:W-:Y:S01]  /*50c0*/  @!PT LDS RZ, [RZ] ;  /* 0x00000000fffff984 */ /* 0x000fe20000000800 */
[----:B------:R-:W-:Y:S01]  /*50d0*/  @!PT LDS RZ, [RZ] ;  /* 0x00000000fffff984 */ /* 0x000fe20000000800 */
[----:B------:R-:W-:Y:S01]  /*50e0*/  @!PT LDS RZ, [RZ] ;  /* 0x00000000fffff984 */ /* 0x000fe20000000800 */
[----:B------:R2:W-:Y:S06]  /*50f0*/  MEMBAR.ALL.CTA ;  /* 0x0000000000007992 */ /* 0x0005ec0000008000 */
[----:B--2---:R-:W2:Y:S01]  /*5100*/  FENCE.VIEW.ASYNC.S ;  /* 0x00000000000073c6 */ /* 0x004ea20000000000 */
[----:B------:R-:W1:Y:S08]  /*5110*/  @!P1 LDC R11, c[0x0][0xb20] ;  /* 0x0002c800ff0b9b82 */ /* 0x000e700000000800 */
[----:B------:R-:W1:Y:S01]  /*5120*/  @!P1 LDC R10, c[0x0][0xb0c] ;  /* 0x0002c300ff0a9b82 */ /* 0x000e620000000800 */
[----:B--2---:R2:W-:Y:S01]  /*5130*/  SYNCS.ARRIVE.TRANS64.RED.A1T0 RZ, [R0+URZ], RZ ;  /* 0x000000ff00ff79a7 */ /* 0x0045e200081004ff */
[----:B---3--:R-:W-:Y:S04]  /*5140*/  LOP3.LUT P4, RZ, R18, 0x1, RZ, 0xc0, !PT ;  /* 0x0000000112ff7812 */ /* 0x008fe8000788c0ff */
[----:B------:R-:W-:Y:S09]  /*5150*/  P2R R219, PR, RZ, 0x10 ;  /* 0x00000010ffdb7803 */ /* 0x000ff20000000000 */
[----:B------:R-:W-:Y:S02]  /*5160*/  @P4 MOV R97, R16 ;  /* 0x0000001000614202 */ /* 0x000fe40000000f00 */
[----:B------:R-:W-:Y:S01]  /*5170*/  @P4 LOP3.LUT R95, R17, 0xffff, RZ, 0xc0, !PT ;  /* 0x0000ffff115f4812 */ /* 0x000fe200078ec0ff */
[----:B--2-4-:R-:W-:Y:S06]  /*5180*/  @!P0 BRA `(.L_x_89) ;  /* 0x0000000000a48947 */ /* 0x014fec0003800000 */
[----:B------:R-:W-:Y:S01]  /*5190*/  IMAD.HI.U32 R22, R208, R91, RZ ;  /* 0x0000005bd0167227 */ /* 0x000fe200078e00ff */
[----:B------:R-:W-:Y:S02]  /*51a0*/  ISETP.NE.AND P0, PT, R90, 0x1, PT ;  /* 0x000000015a00780c */ /* 0x000fe40003f05270 */
[----:B------:R-:W-:Y:S01]  /*51b0*/  ISETP.NE.AND P2, PT, R92, 0x1, PT ;  /* 0x000000015c00780c */ /* 0x000fe20003f45270 */
[-C--:B------:R-:W-:Y:S01]  /*51c0*/  IMAD.HI.U32 R20, R209, R192.reuse, RZ ;  /* 0x000000c0d1147227 */ /* 0x080fe200078e00ff */
[----:B------:R-:W-:Y:S02]  /*51d0*/  SHF.R.U32.HI R21, RZ, R207, R22 ;  /* 0x000000cfff157219 */ /* 0x000fe40000011616 */
[----:B------:R-:W-:Y:S01]  /*51e0*/  ISETP.NE.AND P3, PT, R94, 0x1, PT ;  /* 0x000000015e00780c */ /* 0x000fe20003f65270 */
[----:B------:R-:W-:Y:S01]  /*51f0*/  IMAD.HI.U32 R26, R95, R91, RZ ;  /* 0x0000005b5f1a7227 */ /* 0x000fe200078e00ff */
[----:B------:R-:W-:Y:S02]  /*5200*/  SHF.R.U32.HI R20, RZ, R193, R20 ;  /* 0x000000c1ff147219 */ /* 0x000fe40000011614 */
[----:B------:R-:W-:Y:S01]  /*5210*/  SEL R3, R208, R21, !P0 ;  /* 0x00000015d0037207 */ /* 0x000fe20004000000 */
[----:B------:R-:W-:Y:S01]  /*5220*/  IMAD.HI.U32 R24, R97, R192, RZ ;  /* 0x000000c061187227 */ /* 0x000fe200078e00ff */
[----:B------:R-:W-:Y:S03]  /*5230*/  SEL R7, R209, R20, !P3 ;  /* 0x00000014d1077207 */ /* 0x000fe60005800000 */
[-C--:B------:R-:W-:Y:S01]  /*5240*/  IMAD.HI.U32 R20, R3, R88.reuse, RZ ;  /* 0x0000005803147227 */ /* 0x080fe200078e00ff */
[----:B------:R-:W-:Y:S03]  /*5250*/  SHF.R.U32.HI R24, RZ, R193, R24 ;  /* 0x000000c1ff187219 */ /* 0x000fe60000011618 */
[----:B------:R-:W-:Y:S01]  /*5260*/  IMAD.HI.U32 R22, R7, R88, RZ ;  /* 0x0000005807167227 */ /* 0x000fe200078e00ff */
[----:B------:R-:W-:Y:S02]  /*5270*/  @P2 SHF.R.U32.HI R3, RZ, R89, R20 ;  /* 0x00000059ff032219 */ /* 0x000fe40000011614 */
[----:B------:R-:W-:Y:S02]  /*5280*/  SHF.R.U32.HI R20, RZ, R207, R26 ;  /* 0x000000cfff147219 */ /* 0x000fe4000001161a */
[----:B------:R-:W-:Y:S01]  /*5290*/  @P2 SHF.R.U32.HI R7, RZ, R89, R22 ;  /* 0x00000059ff072219 */ /* 0x000fe20000011616 */
[C---:B------:R-:W-:Y:S01]  /*52a0*/  IMAD R4, R92.reuse, R3, RZ ;  /* 0x000000035c047224 */ /* 0x040fe200078e02ff */
[----:B------:R-:W-:Y:S02]  /*52b0*/  SEL R5, R95, R20, !P0 ;  /* 0x000000145f057207 */ /* 0x000fe40004000000 */
[----:B------:R-:W-:Y:S01]  /*52c0*/  SEL R3, R97, R24, !P3 ;  /* 0x0000001861037207 */ /* 0x000fe20005800000 */
[----:B------:R-:W-:Y:S01]  /*52d0*/  IMAD R6, R92, R7, RZ ;  /* 0x000000075c067224 */ /* 0x000fe200078e02ff */
[C---:B------:R-:W-:Y:S01]  /*52e0*/  ISETP.GE.AND P0, PT, R5.reuse, R4, PT ;  /* 0x000000040500720c */ /* 0x040fe20003f06270 */
[----:B------:R-:W-:Y:S03]  /*52f0*/  IMAD.HI.U32 R8, R5, R88, RZ ;  /* 0x0000005805087227 */ /* 0x000fe600078e00ff */
[----:B------:R-:W-:Y:S01]  /*5300*/  ISETP.GE.OR P0, PT, R3, R6, P0 ;  /* 0x000000060300720c */ /* 0x000fe20000706670 */
[----:B------:R-:W-:Y:S01]  /*5310*/  IMAD.MOV R6, RZ, RZ, -R3 ;  /* 0x000000ffff067224 */ /* 0x000fe200078e0a03 */
[-C--:B------:R-:W-:Y:S03]  /*5320*/  SHF.R.U32.HI R8, RZ, R89.reuse, R8 ;  /* 0x00000059ff087219 */ /* 0x080fe60000011608 */
[----:B------:R-:W-:Y:S01]  /*5330*/  IMAD R97, R94, R6, R97 ;  /* 0x000000065e617224 */ /* 0x000fe200078e0261 */
[----:B------:R-:W-:Y:S05]  /*5340*/  SEL R9, R5, R8, !P2 ;  /* 0x0000000805097207 */ /* 0x000fea0005000000 */
[----:B------:R-:W-:Y:S02]  /*5350*/  IMAD.MOV R8, RZ, RZ, -R9 ;  /* 0x000000ffff087224 */ /* 0x000fe400078e0a09 */
[C---:B------:R-:W-:Y:S04]  /*5360*/  @!P0 IMAD.HI.U32 R4, R3.reuse, R88, RZ ;  /* 0x0000005803048227 */ /* 0x040fe800078e00ff */
[----:B------:R-:W-:Y:S01]  /*5370*/  IMAD R8, R92, R8, R5 ;  /* 0x000000085c087224 */ /* 0x000fe200078e0205 */
[----:B------:R-:W-:Y:S04]  /*5380*/  @!P0 SHF.R.U32.HI R4, RZ, R89, R4 ;  /* 0x00000059ff048219 */ /* 0x000fe80000011604 */
[----:B------:R-:W-:Y:S02]  /*5390*/  @!P0 SEL R0, R3, R4, !P2 ;  /* 0x0000000403008207 */ /* 0x000fe40005000000 */
[----:B------:R-:W-:Y:S02]  /*53a0*/  IADD3 R4, PT, PT, -R5, RZ, RZ ;  /* 0x000000ff05047210 */ /* 0x000fe40007ffe1ff */
[----:B------:R-:W-:Y:S01]  /*53b0*/  @!P0 IADD3 R9, PT, PT, R9, -R0, RZ ;  /* 0x8000000009098210 */ /* 0x000fe20007ffe0ff */
[----:B------:R-:W-:Y:S02]  /*53c0*/  @!P0 IMAD R0, R7, R8, R0 ;  /* 0x0000000807008224 */ /* 0x000fe400078e0200 */
[----:B------:R-:W-:Y:S02]  /*53d0*/  IMAD R95, R90, R4, R95 ;  /* 0x000000045a5f7224 */ /* 0x000fe400078e025f */
[----:B------:R-:W-:Y:S02]  /*53e0*/  @!P0 IMAD R5, R9, R92, R3 ;  /* 0x0000005c09058224 */ /* 0x000fe400078e0203 */
[----:B------:R-:W-:Y:S04]  /*53f0*/  @!P0 IMAD.MOV.U32 R3, RZ, RZ, R0 ;  /* 0x000000ffff038224 */ /* 0x000fe800078e0000 */
[----:B------:R-:W-:Y:S02]  /*5400*/  IMAD R97, R3, R94, R97 ;  /* 0x0000005e03617224 */ /* 0x000fe400078e0261 */
[----:B------:R-:W-:Y:S07]  /*5410*/  IMAD R95, R5, R90, R95 ;  /* 0x0000005a055f7224 */ /* 0x000fee00078e025f */
.L_x_89:
[----:B-1----:R-:W-:Y:S01]  /*5420*/  @!P1 IMAD.HI.U32 R4, R95, R13, RZ ;  /* 0x0000000d5f049227 */ /* 0x002fe200078e00ff */
[----:B------:R-:W-:Y:S01]  /*5430*/  @!P1 ISETP.NE.AND P0, PT, R12, 0x1, PT ;  /* 0x000000010c00980c */ /* 0x000fe20003f05270 */
[----:B------:R-:W-:Y:S01]  /*5440*/  ULOP3.LUT UP0, URZ, UR43, 0x1b0, URZ, 0xc0, !UPT ;  /* 0x000001b02bff7892 */ /* 0x000fe2000f80c0ff */
[----:B------:R-:W-:Y:S01]  /*5450*/  @!P1 ISETP.NE.AND P2, PT, R10, 0x1, PT ;  /* 0x000000010a00980c */ /* 0x000fe20003f45270 */
[----:B------:R-:W-:Y:S01]  /*5460*/  @!P1 IMAD.HI.U32 R0, R97, R14, RZ ;  /* 0x0000000e61009227 */ /* 0x000fe200078e00ff */
[----:B------:R-:W-:Y:S02]  /*5470*/  @!P1 SHF.R.U32.HI R4, RZ, R11, R4 ;  /* 0x0000000bff049219 */ /* 0x000fe40000011604 */
[----:B------:R-:W-:Y:S01]  /*5480*/  @P4 SHF.R.U32.HI R212, RZ, 0x10, R17 ;  /* 0x00000010ffd44819 */ /* 0x000fe20000011611 */
[----:B------:R-:W-:Y:S01]  /*5490*/  VIADD R220, R220, 0x1 ;  /* 0x00000001dcdc7836 */ /* 0x000fe20000000000 */
[----:B------:R-:W-:Y:S02]  /*54a0*/  @!P1 SHF.R.U32.HI R0, RZ, R15, R0 ;  /* 0x0000000fff009219 */ /* 0x000fe40000011600 */
[----:B------:R-:W-:Y:S02]  /*54b0*/  @!P1 SEL R3, R95, R4, !P0 ;  /* 0x000000045f039207 */ /* 0x000fe40004000000 */
[----:B------:R-:W-:Y:S05]  /*54c0*/  @!P1 SEL R4, R97, R0, !P2 ;  /* 0x0000000061049207 */ /* 0x000fea0005000000 */
[----:B------:R-:W-:Y:S02]  /*54d0*/  @!P1 IMAD.IADD R0, R3, 0x1, -R4 ;  /* 0x0000000103009824 */ /* 0x000fe400078e0a04 */
[----:B------:R-:W-:Y:S02]  /*54e0*/  @!P1 IMAD.IADD R3, R4, 0x1, -R3 ;  /* 0x0000000104039824 */ /* 0x000fe400078e0a03 */
[----:B------:R-:W-:Y:S02]  /*54f0*/  @!P1 IMAD R97, R0, R10, R97 ;  /* 0x0000000a00619224 */ /* 0x000fe400078e0261 */
[----:B------:R-:W-:Y:S01]  /*5500*/  @!P1 IMAD R95, R3, R12, R95 ;  /* 0x0000000c035f9224 */ /* 0x000fe200078e025f */
[----:B------:R-:W-:Y:S06]  /*5510*/  BRA.U !UP0, `(.L_x_90) ;  /* 0x00000001087c7547 */ /* 0x000fec000b800000 */
[----:B------:R-:W1:Y:S01]  /*5520*/  LDCU.64 UR8, c[0x4][0x80] ;  /* 0x01001000ff0877ac */ /* 0x000e620008000a00 */
[----:B------:R-:W-:Y:S01]  /*5530*/  MOV R16, 0x0 ;  /* 0x0000000000107802 */ /* 0x000fe20000000f00 */
[----:B------:R-:W-:Y:S02]  /*5540*/  HFMA2 R12, -RZ, RZ, 0, 5.9604644775390625e-08 ;  /* 0x00000001ff0c7431 */ /* 0x000fe400000001ff */
[----:B------:R-:W-:Y:S01]  /*5550*/  IMAD.MOV.U32 R8, RZ, RZ, 0x70 ;  /* 0x00000070ff087424 */ /* 0x000fe200078e00ff */
[----:B------:R2:W3:Y:S01]  /*5560*/  LDC.64 R14, c[0x4][R16] ;  /* 0x01000000100e7b82 */ /* 0x0004e20000000a00 */
[----:B------:R-:W4:Y:S01]  /*5570*/  LDCU.64 UR6, c[0x4][0x88] ;  /* 0x01001100ff0677ac */ /* 0x000f220008000a00 */
[----:B------:R-:W-:Y:S01]  /*5580*/  IMAD.MOV.U32 R13, RZ, RZ, RZ ;  /* 0x000000ffff0d7224 */ /* 0x000fe200078e00ff */
[----:B------:R-:W2:Y:S01]  /*5590*/  LDCU.64 UR4, c[0x4][0x8] ;  /* 0x01000100ff0477ac */ /* 0x000ea20008000a00 */
[----:B-1----:R-:W-:Y:S01]  /*55a0*/  MOV R5, UR9 ;  /* 0x0000000900057c02 */ /* 0x002fe20008000f00 */
[----:B------:R-:W-:Y:S01]  /*55b0*/  IMAD.U32 R4, RZ, RZ, UR8 ;  /* 0x00000008ff047e24 */ /* 0x000fe2000f8e00ff */
[----:B----4-:R-:W-:Y:S01]  /*55c0*/  MOV R7, UR7 ;  /* 0x0000000700077c02 */ /* 0x010fe20008000f00 */
[----:B------:R-:W-:Y:S01]  /*55d0*/  IMAD.U32 R6, RZ, RZ, UR6 ;  /* 0x00000006ff067e24 */ /* 0x000fe2000f8e00ff */
[----:B--2---:R-:W-:Y:S01]  /*55e0*/  MOV R11, UR5 ;  /* 0x00000005000b7c02 */ /* 0x004fe20008000f00 */
[----:B------:R-:W-:Y:S02]  /*55f0*/  IMAD.U32 R10, RZ, RZ, UR4 ;  /* 0x00000004ff0a7e24 */ /* 0x000fe4000f8e00ff */
[----:B------:R-:W-:Y:S07]  /*5600*/  LEPC R20, `(.L_x_91) ;  /* 0x000000001014794e */ /* 0x000fee0000000000 */
[----:B---3-5:R-:W-:Y:S05]  /*5610*/  CALL.ABS.NOINC R14 ;  /* 0x000000000e007343 */ /* 0x028fea0003c00000 */
.L_x_91:
[----:B------:R-:W1:Y:S01]  /*5620*/  LDCU.64 UR8, c[0x4][0x80] ;  /* 0x01001000ff0877ac */ /* 0x000e620008000a00 */
[----:B------:R-:W2:Y:S01]  /*5630*/  LDC.64 R16, c[0x4][R16] ;  /* 0x0100000010107b82 */ /* 0x000ea20000000a00 */
[----:B------:R-:W-:Y:S02]  /*5640*/  HFMA2 R12, -RZ, RZ, 0, 5.9604644775390625e-08 ;  /* 0x00000001ff0c7431 */ /* 0x000fe400000001ff */
[----:B------:R-:W-:Y:S02]  /*5650*/  IMAD.MOV.U32 R8, RZ, RZ, 0x70 ;  /* 0x00000070ff087424 */ /* 0x000fe400078e00ff */
[----:B------:R-:W-:Y:S01]  /*5660*/  IMAD.MOV.U32 R13, RZ, RZ, RZ ;  /* 0x000000ffff0d7224 */ /* 0x000fe200078e00ff */
[----:B------:R-:W3:Y:S01]  /*5670*/  LDCU.64 UR6, c[0x4][0x88] ;  /* 0x01001100ff0677ac */ /* 0x000ee20008000a00 */
[----:B------:R-:W4:Y:S01]  /*5680*/  LDCU.64 UR4, c[0x4][0x8] ;  /* 0x01000100ff0477ac */ /* 0x000f220008000a00 */
[----:B-1----:R-:W-:Y:S02]  /*5690*/  MOV R4, UR8 ;  /* 0x0000000800047c02 */ /* 0x002fe40008000f00 */
[----:B------:R-:W-:Y:S02]  /*56a0*/  MOV R5, UR9 ;  /* 0x0000000900057c02 */ /* 0x000fe40008000f00 */
[----:B---3--:R-:W-:Y:S01]  /*56b0*/  MOV R7, UR7 ;  /* 0x0000000700077c02 */ /* 0x008fe20008000f00 */
[----:B------:R-:W-:Y:S01]  /*56c0*/  IMAD.U32 R6, RZ, RZ, UR6 ;  /* 0x00000006ff067e24 */ /* 0x000fe2000f8e00ff */
[----:B----4-:R-:W-:Y:S01]  /*56d0*/  MOV R11, UR5 ;  /* 0x00000005000b7c02 */ /* 0x010fe20008000f00 */
[----:B------:R-:W-:Y:S02]  /*56e0*/  IMAD.U32 R10, RZ, RZ, UR4 ;  /* 0x00000004ff0a7e24 */ /* 0x000fe4000f8e00ff */
[----:B------:R-:W-:Y:S07]  /*56f0*/  LEPC R20, `(.L_x_90) ;  /* 0x000000001014794e */ /* 0x000fee0000000000 */
[----:B--2---:R-:W-:Y:S05]  /*5700*/  CALL.ABS.NOINC R16 ;  /* 0x0000000010007343 */ /* 0x004fea0003c00000 */
.L_x_90:
[----:B------:R-:W-:Y:S01]  /*5710*/  ISETP.NE.U32.AND P2, PT, R190, RZ, PT ;  /* 0x000000ffbe00720c */ /* 0x000fe20003f45070 */
[----:B------:R-:W-:Y:S01]  /*5720*/  UISETP.NE.AND UP1, UPT, UR44, URZ, UPT ;  /* 0x000000ff2c00728c */ /* 0x000fe2000bf25270 */
[----:B------:R-:W-:Y:S02]  /*5730*/  ISETP.NE.U32.AND P4, PT, R186, RZ, PT ;  /* 0x000000ffba00720c */ /* 0x000fe40003f85070 */
[----:B------:R-:W-:Y:S02]  /*5740*/  ISETP.NE.AND.EX P2, PT, R191, RZ, PT, P2 ;  /* 0x000000ffbf00720c */ /* 0x000fe40003f45320 */
[----:B------:R-:W-:Y:S02]  /*5750*/  PLOP3.LUT P1, PT, PT, PT, PT, 0x8, 0x80 ;  /* 0x000000000080781c */ /* 0x000fe40003f2e170 */
[----:B------:R-:W-:Y:S02]  /*5760*/  PLOP3.LUT P0, PT, PT, PT, UP1, 0x80, 0x8 ;  /* 0x000000000008781c */ /* 0x000fe40003f0f018 */
[----:B------:R-:W-:Y:S02]  /*5770*/  ISETP.NE.AND.EX P4, PT, R187, RZ, PT, P4 ;  /* 0x000000ffbb00720c */ /* 0x000fe40003f85340 */
[----:B------:R-:W1:Y:S09]  /*5780*/  @UP1 LDCU.64 UR4, c[0x0][0x888] ;  /* 0x00011100ff0417ac */ /* 0x000e720008000a00 */
[----:B------:R-:W-:Y:S01]  /*5790*/  @P0 PLOP3.LUT P1, PT, P2, PT, PT, 0x80, 0x8 ;  /* 0x000000000008081c */ /* 0x000fe2000172f070 */
[----:B-1----:R-:W-:Y:S04]  /*57a0*/  @UP1 UISETP.NE.U32.AND UP0, UPT, UR4, URZ, UPT ;  /* 0x000000ff0400128c */ /* 0x002fe8000bf05070 */
[----:B------:R-:W-:Y:S04]  /*57b0*/  @UP1 UISETP.NE.AND.EX UP0, UPT, UR5, URZ, UPT, UP0 ;  /* 0x000000ff0500128c */ /* 0x000fe8000bf05300 */
[----:B------:R-:W-:Y:S01]  /*57c0*/  @UP1 USEL UR4, URZ, 0xffffffff, UP0 ;  /* 0xffffffffff041887 */ /* 0x000fe20008000000 */
[----:B------:R-:W-:Y:S11]  /*57d0*/  @!P2 BRA `(.L_x_92) ;  /* 0x00000000002ca947 */ /* 0x000ff60003800000 */
[----:B------:R-:W-:Y:S01]  /*57e0*/  ISETP.NE.U32.AND P3, PT, R188, RZ, PT ;  /* 0x000000ffbc00720c */ /* 0x000fe20003f65070 */
[----:B------:R-:W-:Y:S03]  /*57f0*/  IMAD.MOV.U32 R206, RZ, RZ, 0x1 ;  /* 0x00000001ffce7424 */ /* 0x000fe600078e00ff */
[----:B------:R-:W-:Y:S11]  /*5800*/  ISETP.NE.AND.EX P3, PT, R189, RZ, PT, P3 ;  /* 0x000000ffbd00720c */ /* 0x000ff60003f65330 */
[----:B------:R-:W-:Y:S02]  /*5810*/  @!UPT UIADD3 URZ, UPT, UPT, URZ, URZ, URZ ;  /* 0x000000fffffff290 */ /* 0x000fe4000fffe0ff */
[----:B------:R-:W1:Y:S01]  /*5820*/  @P3 LDC.64 R4, c[0x0][0x888] ;  /* 0x00022200ff043b82 */ /* 0x000e620000000a00 */
[----:B------:R-:W-:Y:S04]  /*5830*/  @P3 IMAD R0, R190, UR36, RZ ;  /* 0x00000024be003c24 */ /* 0x000fe8000f8e02ff */
[----:B-1----:R-:W-:Y:S04]  /*5840*/  @P3 IMAD.WIDE R4, R0, 0x4, R4 ;  /* 0x0000000400043825 */ /* 0x002fe800078e0204 */
[----:B------:R-:W-:Y:S01]  /*5850*/  HFMA2 R0, -RZ, RZ, 0, 5.9604644775390625e-08 ;  /* 0x00000001ff007431 */ /* 0x000fe200000001ff */
[----:B-----5:R1:W5:Y:S04]  /*5860*/  @P3 LDG.E R101, desc[UR46][R4.64] ;  /* 0x0000002e04653981 */ /* 0x020368000c1e1900 */
[----:B------:R-:W-:Y:S01]  /*5870*/  @!P3 PRMT R206, R0, 0x7610, R206 ;  /* 0x0000761000ceb816 */ /* 0x000fe200000000ce */
[----:B-1----:R-:W2:Y:S06]  /*5880*/  @!P3 LDC R101, c[0x0][0x880] ;  /* 0x00022000ff65bb82 */ /* 0x002eac0000000800 */
.L_x_92:
[----:B------:R-:W-:Y:S05]  /*5890*/  @!P4 BRA `(.L_x_93) ;  /* 0x000000000020c947 */ /* 0x000fea0003800000 */
[----:B------:R-:W-:Y:S04]  /*58a0*/  ISETP.NE.U32.AND P3, PT, R184, RZ, PT ;  /* 0x000000ffb800720c */ /* 0x000fe80003f65070 */
[----:B------:R-:W-:Y:S11]  /*58b0*/  ISETP.NE.AND.EX P3, PT, R185, RZ, PT, P3 ;  /* 0x000000ffb900720c */ /* 0x000ff60003f65330 */
[----:B------:R-:W-:Y:S02]  /*58c0*/  @!UPT UIADD3 URZ, UPT, UPT, URZ, URZ, URZ ;  /* 0x000000fffffff290 */ /* 0x000fe4000fffe0ff */
[----:B------:R-:W1:Y:S01]  /*58d0*/  @P3 LDC.64 R4, c[0x0][0x8a8] ;  /* 0x00022a00ff043b82 */ /* 0x000e620000000a00 */
[----:B------:R-:W-:Y:S04]  /*58e0*/  @P3 IMAD R0, R186, UR36, RZ ;  /* 0x00000024ba003c24 */ /* 0x000fe8000f8e02ff */
[----:B-1----:R-:W-:Y:S05]  /*58f0*/  @P3 IMAD.WIDE R4, R0, 0x4, R4 ;  /* 0x0000000400043825 */ /* 0x002fea00078e0204 */
[----:B-----5:R1:W5:Y:S02]  /*5900*/  @P3 LDG.E R98, desc[UR46][R4.64] ;  /* 0x0000002e04623981 */ /* 0x020364000c1e1900 */
[----:B-1----:R-:W3:Y:S02]  /*5910*/  @!P3 LDC R98, c[0x0][0x8a0] ;  /* 0x00022800ff62bb82 */ /* 0x002ee40000000800 */
.L_x_93:
[----:B--2--5:R-:W-:Y:S01]  /*5920*/  @P0 FSETP.NEU.AND P4, PT, R101, RZ, PT ;  /* 0x000000ff6500020b */ /* 0x024fe20003f8d000 */
[----:B------:R-:W-:Y:S01]  /*5930*/  IMAD.U32 R3, RZ, RZ, UR4 ;  /* 0x00000004ff037e24 */ /* 0x000fe2000f8e00ff */
[----:B------:R-:W-:Y:S01]  /*5940*/  @P0 LOP3.LUT P3, RZ, R206, 0xff, RZ, 0xc0, !PT ;  /* 0x000000ffceff0812 */ /* 0x000fe2000786c0ff */
[----:B------:R-:W-:Y:S01]  /*5950*/  BSSY B1, `(.L_x_94) ;  /* 0x0000058000017945 */ /* 0x000fe20003800000 */
[----:B------:R-:W-:Y:S02]  /*5960*/  @P0 SEL R4, RZ, 0xffffffff, P4 ;  /* 0xffffffffff040807 */ /* 0x000fe40002000000 */
[----:B------:R-:W-:Y:S02]  /*5970*/  CS2R R182, SRZ ;  /* 0x0000000000b67805 */ /* 0x000fe4000001ff00 */
[----:B------:R-:W-:Y:S02]  /*5980*/  LEA R160, R96, UR40, 0x3 ;  /* 0x0000002860a07c11 */ /* 0x000fe4000f8e18ff */
[----:B------:R-:W-:Y:S02]  /*5990*/  CS2R R180, SRZ ;  /* 0x0000000000b47805 */ /* 0x000fe4000001ff00 */
[----:B------:R-:W-:Y:S02]  /*59a0*/  @P1 SEL R4, R3, R4, !P3 ;  /* 0x0000000403041207 */ /* 0x000fe40005800000 */
[----:B------:R-:W-:Y:S02]  /*59b0*/  CS2R R174, SRZ ;  /* 0x0000000000ae7805 */ /* 0x000fe4000001ff00 */
[----:B------:R-:W-:Y:S02]  /*59c0*/  LOP3.LUT R3, R216, 0x1, RZ, 0x3c, !PT ;  /* 0x00000001d8037812 */ /* 0x000fe400078e3cff */
[----:B------:R-:W-:Y:S02]  /*59d0*/  CS2R R172, SRZ ;  /* 0x0000000000ac7805 */ /* 0x000fe4000001ff00 */
[----:B------:R-:W-:Y:S02]  /*59e0*/  @P0 LOP3.LUT R4, R4, 0x1, RZ, 0xc0, !PT ;  /* 0x0000000104040812 */ /* 0x000fe400078ec0ff */
[----:B------:R-:W-:Y:S02]  /*59f0*/  CS2R R166, SRZ ;  /* 0x0000000000a67805 */ /* 0x000fe4000001ff00 */
[----:B------:R-:W-:Y:S02]  /*5a00*/  SHF.L.U32 R9, R215, 0x1f, RZ ;  /* 0x0000001fd7097819 */ /* 0x000fe400000006ff */
[----:B------:R-:W-:Y:S02]  /*5a10*/  CS2R R164, SRZ ;  /* 0x0000000000a47805 */ /* 0x000fe4000001ff00 */
[----:B------:R-:W-:Y:S01]  /*5a20*/  ISETP.NE.U32.OR P5, PT, R4, 0x1, !P0 ;  /* 0x000000010400780c */ /* 0x000fe200047a5470 */
[----:B------:R-:W-:Y:S01]  /*5a30*/  IMAD.U32 R4, RZ, RZ, UR42 ;  /* 0x0000002aff047e24 */ /* 0x000fe2000f8e00ff */
[----:B------:R-:W-:Y:S02]  /*5a40*/  PLOP3.LUT P4, PT, PT, PT, PT, 0x8, 0x80 ;  /* 0x000000000080781c */ /* 0x000fe40003f8e170 */
[----:B------:R-:W-:Y:S02]  /*5a50*/  CS2R R158, SRZ ;  /* 0x00000000009e7805 */ /* 0x000fe4000001ff00 */
[----:B------:R-:W-:Y:S02]  /*5a60*/  P2R R221, PR, RZ, 0x20 ;  /* 0x00000020ffdd7803 */ /* 0x000fe40000000000 */
[----:B------:R-:W-:Y:S02]  /*5a70*/  CS2R R156, SRZ ;  /* 0x00000000009c7805 */ /* 0x000fe4000001ff00 */
[----:B------:R-:W-:Y:S02]  /*5a80*/  LEA R0, R4, UR40, 0x3 ;  /* 0x0000002804007c11 */ /* 0x000fe4000f8e18ff */
[----:B------:R-:W-:Y:S02]  /*5a90*/  CS2R R150, SRZ ;  /* 0x0000000000967805 */ /* 0x000fe4000001ff00 */
[----:B------:R-:W-:Y:S02]  /*5aa0*/  CS2R R148, SRZ ;  /* 0x0000000000947805 */ /* 0x000fe4000001ff00 */
[----:B------:R-:W-:Y:S02]  /*5ab0*/  CS2R R142, SRZ ;  /* 0x00000000008e7805 */ /* 0x000fe4000001ff00 */
[----:B------:R-:W-:Y:S02]  /*5ac0*/  CS2R R140, SRZ ;  /* 0x00000000008c7805 */ /* 0x000fe4000001ff00 */
[----:B------:R-:W-:Y:S02]  /*5ad0*/  CS2R R134, SRZ ;  /* 0x0000000000867805 */ /* 0x000fe4000001ff00 */
[----:B------:R-:W-:Y:S02]  /*5ae0*/  CS2R R132, SRZ ;  /* 0x0000000000847805 */ /* 0x000fe4000001ff00 */
[----:B------:R-:W-:Y:S02]  /*5af0*/  @P5 SHF.L.U32 R5, R3, 0x1f, RZ ;  /* 0x0000001f03055819 */ /* 0x000fe400000006ff */
[----:B------:R-:W-:Y:S02]  /*5b00*/  CS2R R126, SRZ ;  /* 0x00000000007e7805 */ /* 0x000fe4000001ff00 */
[----:B------:R-:W-:Y:S02]  /*5b10*/  CS2R R124, SRZ ;  /* 0x00000000007c7805 */ /* 0x000fe4000001ff00 */
[----:B------:R-:W-:Y:S01]  /*5b20*/  CS2R R118, SRZ ;  /* 0x0000000000767805 */ /* 0x000fe2000001ff00 */
[----:B------:R-:W1:Y:S01]  /*5b30*/  @P5 SYNCS.PHASECHK.TRANS64.TRYWAIT P0, [R0+URZ+0xd0], R5 ;  /* 0x0000d005000055a7 */ /* 0x000e6200080011ff */
[----:B------:R-:W-:Y:S02]  /*5b40*/  CS2R R116, SRZ ;  /* 0x0000000000747805 */ /* 0x000fe4000001ff00 */
[----:B------:R-:W-:Y:S02]  /*5b50*/  CS2R R110, SRZ ;  /* 0x00000000006e7805 */ /* 0x000fe4000001ff00 */
[----:B------:R-:W-:Y:S01]  /*5b60*/  CS2R R108, SRZ ;  /* 0x00000000006c7805 */ /* 0x000fe2000001ff00 */
[----:B------:R2:W4:Y:S01]  /*5b70*/  SYNCS.PHASECHK.TRANS64.TRYWAIT P3, [R160+URZ+0x120], R9 ;  /* 0x00012009a00075a7 */ /* 0x00052200080611ff */
[----:B-1----:R-:W-:Y:S01]  /*5b80*/  @P5 PLOP3.LUT P4, PT, P0, PT, PT, 0x8, 0x80 ;  /* 0x000000000080581c */ /* 0x002fe2000078e170 */
[----:B------:R-:W-:Y:S01]  /*5b90*/  @!UPT UIADD3 URZ, UPT, UPT, URZ, URZ, URZ ;  /* 0x000000fffffff290 */ /* 0x000fe2000fffe0ff */
[----:B--2---:R-:W-:Y:S11]  /*5ba0*/  @!P5 BRA `(.L_x_95) ;  /* 0x0000000000c8d947 */ /* 0x004ff60003800000 */
[----:B------:R-:W-:Y:S01]  /*5bb0*/  ISETP.NE.U32.AND P0, PT, RZ, UR38, PT ;  /* 0x00000026ff007c0c */ /* 0x000fe2000bf05070 */
[----:B------:R-:W-:Y:S01]  /*5bc0*/  BSSY B0, `(.L_x_96) ;  /* 0x000000d000007945 */ /* 0x000fe20003800000 */
[----:B------:R-:W-:Y:S02]  /*5bd0*/  FSETP.NEU.AND P1, PT, R101, RZ, PT ;  /* 0x000000ff6500720b */ /* 0x000fe40003f2d000 */
[----:B------:R-:W-:Y:S02]  /*5be0*/  ISETP.NE.AND.EX P0, PT, RZ, UR39, PT, P0 ;  /* 0x00000027ff007c0c */ /* 0x000fe4000bf05300 */
[----:B------:R-:W-:Y:S02]  /*5bf0*/  SEL R4, RZ, 0xffffffff, P1 ;  /* 0xffffffffff047807 */ /* 0x000fe40000800000 */
[----:B------:R-:W-:Y:S02]  /*5c00*/  LOP3.LUT P1, RZ, R206, 0xff, RZ, 0xc0, !PT ;  /* 0x000000ffceff7812 */ /* 0x000fe4000782c0ff */
[----:B------:R-:W-:Y:S04]  /*5c10*/  SEL R5, RZ, 0xffffffff, P0 ;  /* 0xffffffffff057807 */ /* 0x000fe80000000000 */
[----:B------:R-:W-:Y:S01]  /*5c20*/  @P2 SEL R4, R5, R4, !P1 ;  /* 0x0000000405042207 */ /* 0x000fe20004800000 */
[----:B------:R-:W-:Y:S03]  /*5c30*/  IMAD.U32 R5, RZ, RZ, UR42 ;  /* 0x0000002aff057e24 */ /* 0x000fe6000f8e00ff */
[----:B------:R-:W-:Y:S01]  /*5c40*/  LOP3.LUT R4, R4, 0x1, RZ, 0xc0, !PT ;  /* 0x0000000104047812 */ /* 0x000fe200078ec0ff */
[----:B------:R-:W-:Y:S06]  /*5c50*/  @!P4 BRA `(.L_x_97) ;  /* 0x00000000000cc947 */ /* 0x000fec0003800000 */
[----:B------:R-:W-:Y:S04]  /*5c60*/  SHF.L.U32 R3, R3, 0x1f, RZ ;  /* 0x0000001f03037819 */ /* 0x000fe800000006ff */
[----:B------:R-:W1:Y:S02]  /*5c70*/  SYNCS.PHASECHK.TRANS64.TRYWAIT P0, [R0+URZ+0xd0], R3 ;  /* 0x0000d003000075a7 */ /* 0x000e6400080011ff */
[----:B-1----:R-:W-:Y:S05]  /*5c80*/  @!P0 BRA `(.L_x_98) ;  /* 0x0000002c00a88947 */ /* 0x002fea0003800000 */
.L_x_97:
[----:B------:R-:W-:Y:S05]  /*5c90*/  BSYNC B0 ;  /* 0x0000000000007941 */ /* 0x000fea0003800000 */
.L_x_96:
[----:B------:R-:W-:Y:S02]  /*5ca0*/  ISETP.NE.U32.AND P0, PT, R4, 0x1, PT ;  /* 0x000000010400780c */ /* 0x000fe40003f05070 */
[----:B------:R-:W-:Y:S02]  /*5cb0*/  CS2R R110, SRZ ;  /* 0x00000000006e7805 */ /* 0x000fe4000001ff00 */
        /* <DEDUP_REMOVED lines=10> */
[----:B------:R-:W-:Y:S01]  /*5d60*/  CS2R R116, SRZ ;  /* 0x0000000000747805 */ /* 0x000fe2000001ff00 */
[----:B-1----:R-:W-:Y:S01]  /*5d70*/  @P0 IMAD R0, R5, 0x2800, R210 ;  /* 0x0000280005000824 */ /* 0x002fe200078e02d2 */
[----:B------:R-:W-:Y:S02]  /*5d80*/  CS2R R134, SRZ ;  /* 0x0000000000867805 */ /* 0x000fe4000001ff00 */
[----:B------:R-:W-:Y:S02]  /*5d90*/  CS2R R132, SRZ ;  /* 0x0000000000847805 */ /* 0x000fe4000001ff00 */
[----:B------:R-:W-:Y:S02]  /*5da0*/  CS2R R150, SRZ ;  /* 0x0000000000967805 */ /* 0x000fe4000001ff00 */
[----:B------:R-:W-:Y:S02]  /*5db0*/  CS2R R148, SRZ ;  /* 0x0000000000947805 */ /* 0x000fe4000001ff00 */
[----:B------:R-:W-:Y:S02]  /*5dc0*/  @P0 LEA R4, R0, UR40, 0x1 ;  /* 0x0000002800040c11 */ /* 0x000fe4000f8e08ff */
[----:B------:R-:W-:Y:S02]  /*5dd0*/  CS2R R166, SRZ ;  /* 0x0000000000a67805 */ /* 0x000fe4000001ff00 */
[----:B------:R-:W-:Y:S01]  /*5de0*/  CS2R R164, SRZ ;  /* 0x0000000000a47805 */ /* 0x000fe2000001ff00 */
[----:B------:R-:W-:Y:S01]  /*5df0*/  IMAD.MOV.U32 R182, RZ, RZ, RZ ;  /* 0x000000ffffb67224 */ /* 0x000fe200078e00ff */
[----:B------:R-:W-:Y:S01]  /*5e00*/  CS2R R180, SRZ ;  /* 0x0000000000b47805 */ /* 0x000fe2000001ff00 */
[----:B------:R-:W-:Y:S01]  /*5e10*/  @P0 IMAD R0, R217, 0x2, R4 ;  /* 0x00000002d9000824 */ /* 0x000fe200078e0204 */
[----:B------:R-:W-:Y:S05]  /*5e20*/  @P0 WARPSYNC.ALL ;  /* 0x0000000000000948 */ /* 0x000fea0003800000 */
[----:B------:R1:W2:Y:S04]  /*5e30*/  @P0 LDSM.16.M88.4 R108, [R4+0x200] ;  /* 0x00020000046c083b */ /* 0x0002a80000000200 */
[----:B------:R1:W1:Y:S04]  /*5e40*/  @P0 LDSM.16.M88.4 R124, [R4+0x1200] ;  /* 0x00120000047c083b */ /* 0x0002680000000200 */
[----:B------:R1:W1:Y:S04]  /*5e50*/  @P0 LDSM.16.M88.4 R140, [R4+0x2200] ;  /* 0x00220000048c083b */ /* 0x0002680000000200 */
[----:B------:R1:W1:Y:S04]  /*5e60*/  @P0 LDSM.16.M88.4 R156, [R4+0x3200] ;  /* 0x00320000049c083b */ /* 0x0002680000000200 */
[----:B------:R1:W1:Y:S04]  /*5e70*/  @P0 LDSM.16.M88.4 R172, [R4+0x4200] ;  /* 0x0042000004ac083b */ /* 0x0002680000000200 */
[----:B------:R1:W1:Y:S04]  /*5e80*/  @P0 LDSM.16.M88.4 R116, [R0+0x200] ;  /* 0x000200000074083b */ /* 0x0002680000000200 */
[----:B------:R1:W1:Y:S04]  /*5e90*/  @P0 LDSM.16.M88.4 R132, [R0+0x1200] ;  /* 0x001200000084083b */ /* 0x0002680000000200 */
[----:B------:R1:W1:Y:S04]  /*5ea0*/  @P0 LDSM.16.M88.4 R148, [R0+0x2200] ;  /* 0x002200000094083b */ /* 0x0002680000000200 */
[----:B------:R1:W1:Y:S04]  /*5eb0*/  @P0 LDSM.16.M88.4 R164, [R0+0x3200] ;  /* 0x0032000000a4083b */ /* 0x0002680000000200 */
[----:B------:R1:W1:Y:S02]  /*5ec0*/  @P0 LDSM.16.M88.4 R180, [R0+0x4200] ;  /* 0x0042000000b4083b */ /* 0x0002640000000200 */
.L_x_95:
[----:B------:R-:W-:Y:S05]  /*5ed0*/  BSYNC B1 ;  /* 0x0000000000017941 */ /* 0x000fea0003800000 */
.L_x_94:
[----:B-1----:R-:W-:Y:S04]  /*5ee0*/  LEA.HI R0, R96, R96, RZ, 0x1 ;  /* 0x0000006060007211 */ /* 0x002fe800078f08ff */
[----:B------:R-:W-:Y:S02]  /*5ef0*/  SHF.R.U32.HI R7, RZ, 0x1, R0 ;  /* 0x00000001ff077819 */ /* 0x000fe40000011600 */
[----:B------:R-:W-:Y:S03]  /*5f00*/  LOP3.LUT R5, R0, 0xffe, RZ, 0xc0, !PT ;  /* 0x00000ffe00057812 */ /* 0x000fe600078ec0ff */
[----:B------:R-:W-:Y:S02]  /*5f10*/  IMAD R3, R7, 0xa0, R2 ;  /* 0x000000a007037824 */ /* 0x000fe400078e0202 */
[----:B------:R-:W-:Y:S04]  /*5f20*/  IMAD.IADD R0, R96, 0x1, -R5 ;  /* 0x0000000160007824 */ /* 0x000fe800078e0a05 */
[----:B------:R-:W-:Y:S05]  /*5f30*/  IMAD R99, R0, 0x100000, R3 ;  /* 0x0010000000637824 */ /* 0x000fea00078e0203 */
[----:B------:R-:W-:Y:S04]  /*5f40*/  SHF.R.U32.HI R4, RZ, 0x15, R99 ;  /* 0x00000015ff047819 */ /* 0x000fe80000011663 */
[----:B------:R-:W-:Y:S01]  /*5f50*/  LOP3.LUT P0, RZ, R4, 0x3, R211, 0x48, !PT ;  /* 0x0000000304ff7812 */ /* 0x000fe200078048d3 */
[----:B------:R-:W-:Y:S01]  /*5f60*/  @!UPT UIADD3 URZ, UPT, UPT, URZ, URZ, URZ ;  /* 0x000000fffffff290 */ /* 0x000fe2000fffe0ff */
[----:B----4-:R-:W-:Y:S11]  /*5f70*/  @P3 BRA `(.L_x_99) ;  /* 0x0000000000083947 */ /* 0x010ff60003800000 */
[----:B------:R-:W1:Y:S02]  /*5f80*/  SYNCS.PHASECHK.TRANS64.TRYWAIT P1, [R160+URZ+0x120], R9 ;  /* 0x00012009a00075a7 */ /* 0x000e6400080211ff */
[----:B-1----:R-:W-:Y:S05]  /*5f90*/  @!P1 BRA `(.L_x_100) ;  /* 0x0000002800f89947 */ /* 0x002fea0003800000 */
.L_x_99:
[----:B------:R-:W-:Y:S05]  /*5fa0*/  @!P0 BRA `(.L_x_101) ;  /* 0x0000000000408947 */ /* 0x000fea0003800000 */
[----:B------:R-:W4:Y:S01]  /*5fb0*/  LDCU.64 UR8, c[0x4][0x70] ;  /* 0x01000e00ff0877ac */ /* 0x000f220008000a00 */
[----:B------:R-:W-:Y:S01]  /*5fc0*/  MOV R15, 0x0 ;  /* 0x00000000000f7802 */ /* 0x000fe20000000f00 */
[----:B------:R-:W-:Y:S02]  /*5fd0*/  HFMA2 R12, -RZ, RZ, 0, 5.9604644775390625e-08 ;  /* 0x00000001ff0c7431 */ /* 0x000fe400000001ff */
[----:B------:R-:W-:Y:S02]  /*5fe0*/  IMAD.MOV.U32 R8, RZ, RZ, 0x192 ;  /* 0x00000192ff087424 */ /* 0x000fe400078e00ff */
[----:B------:R-:W-:Y:S01]  /*5ff0*/  IMAD.MOV.U32 R13, RZ, RZ, RZ ;  /* 0x000000ffff0d7224 */ /* 0x000fe200078e00ff */
[----:B------:R-:W5:Y:S01]  /*6000*/  LDCU.64 UR6, c[0x4][0x78] ;  /* 0x01000f00ff0677ac */ /* 0x000f620008000a00 */
[----:B------:R-:W1:Y:S01]  /*6010*/  LDC.64 R14, c[0x4][R15] ;  /* 0x010000000f0e7b82 */ /* 0x000e620000000a00 */
[----:B------:R-:W2:Y:S01]  /*6020*/  LDCU.64 UR4, c[0x4][0x10] ;  /* 0x01000200ff0477ac */ /* 0x000ea20008000a00 */
[----:B----4-:R-:W-:Y:S01]  /*6030*/  MOV R5, UR9 ;  /* 0x0000000900057c02 */ /* 0x010fe20008000f00 */
[----:B------:R-:W-:Y:S01]  /*6040*/  IMAD.U32 R4, RZ, RZ, UR8 ;  /* 0x00000008ff047e24 */ /* 0x000fe2000f8e00ff */
[----:B-----5:R-:W-:Y:S01]  /*6050*/  MOV R7, UR7 ;  /* 0x0000000700077c02 */ /* 0x020fe20008000f00 */
[----:B------:R-:W-:Y:S01]  /*6060*/  IMAD.U32 R6, RZ, RZ, UR6 ;  /* 0x00000006ff067e24 */ /* 0x000fe2000f8e00ff */
[----:B--2---:R-:W-:Y:S01]  /*6070*/  MOV R11, UR5 ;  /* 0x00000005000b7c02 */ /* 0x004fe20008000f00 */
[----:B------:R-:W-:Y:S02]  /*6080*/  IMAD.U32 R10, RZ, RZ, UR4 ;  /* 0x00000004ff0a7e24 */ /* 0x000fe4000f8e00ff */
[----:B------:R-:W-:Y:S07]  /*6090*/  LEPC R20, `(.L_x_101) ;  /* 0x000000001014794e */ /* 0x000fee0000000000 */
[----:B-1-3--:R-:W-:Y:S05]  /*60a0*/  CALL.ABS.NOINC R14 ;  /* 0x000000000e007343 */ /* 0x00afea0003c00000 */
.L_x_101:
[----:B------:R-:W-:Y:S05]  /*60b0*/  WARPSYNC.ALL ;  /* 0x0000000000007948 */ /* 0x000fea0003800000 */
[C---:B------:R-:W-:Y:S01]  /*60c0*/  R2UR UR4, R99.reuse ;  /* 0x00000000630472ca */ /* 0x040fe200000e0000 */
[----:B------:R-:W-:Y:S05]  /*60d0*/  VIADD R0, R99, 0x20 ;  /* 0x0000002063007836 */ /* 0x000fea0000000000 */
[----:B------:R-:W-:Y:S04]  /*60e0*/  SHF.R.U32.HI R0, RZ, 0x15, R0 ;  /* 0x00000015ff007819 */ /* 0x000fe80000011600 */
[----:B------:R-:W-:Y:S03]  /*60f0*/  LOP3.LUT P0, RZ, R0, 0x3, R211, 0x48, !PT ;  /* 0x0000000300ff7812 */ /* 0x000fe600078048d3 */
[----:B------:R-:W4:Y:S10]  /*6100*/  LDTM.16dp256bit.x4 R72, tmem[UR4] ;  /* 0x00000004004879ee */ /* 0x000f340008120000 */
[----:B----4-:R-:W-:Y:S05]  /*6110*/  @!P0 BRA `(.L_x_102) ;  /* 0x0000000000408947 */ /* 0x010fea0003800000 */
        /* <DEDUP_REMOVED lines=16> */
.L_x_102:
[----:B------:R-:W-:Y:S05]  /*6220*/  WARPSYNC.ALL ;  /* 0x0000000000007948 */ /* 0x000fea0003800000 */
[C---:B------:R-:W-:Y:S01]  /*6230*/  R2UR UR4, R99.reuse ;  /* 0x00000000630472ca */ /* 0x040fe200000e0000 */
[----:B------:R-:W-:Y:S05]  /*6240*/  VIADD R0, R99, 0x40 ;  /* 0x0000004063007836 */ /* 0x000fea0000000000 */
[----:B------:R-:W-:Y:S04]  /*6250*/  SHF.R.U32.HI R0, RZ, 0x15, R0 ;  /* 0x00000015ff007819 */ /* 0x000fe80000011600 */
[----:B------:R-:W-:Y:S03]  /*6260*/  LOP3.LUT P0, RZ, R0, 0x3, R211, 0x48, !PT ;  /* 0x0000000300ff7812 */ /* 0x000fe600078048d3 */
[----:B------:R-:W4:Y:S10]  /*6270*/  LDTM.16dp256bit.x4 R56, tmem[UR4+0x20] ;  /* 0x00002004003879ee */ /* 0x000f340008120000 */
        /* <DEDUP_REMOVED lines=17> */
.L_x_103:
        /* <DEDUP_REMOVED lines=23> */
.L_x_104:
        /* <DEDUP_REMOVED lines=23> */
.L_x_105:
[----:B------:R-:W-:Y:S01]  /*6670*/  ISETP.NE.AND P0, PT, R218, RZ, PT ;  /* 0x000000ffda00720c */ /* 0x000fe20003f05270 */
[----:B------:R-:W-:Y:S05]  /*6680*/  WARPSYNC.ALL ;  /* 0x0000000000007948 */ /* 0x000fea0003800000 */
[----:B------:R-:W-:Y:S01]  /*6690*/  R2UR UR4, R99 ;  /* 0x00000000630472ca */ /* 0x000fe200000e0000 */
[----:B---3--:R-:W-:Y:S01]  /*66a0*/  FMUL R0, R98, R72 ;  /* 0x0000004862007220 */ /* 0x008fe20000400000 */
[----:B--2---:R-:W-:Y:S01]  /*66b0*/  SHF.L.U32 R100, R108, 0x10, RZ ;  /* 0x000000106c647819 */ /* 0x004fe200000006ff */
[----:B------:R-:W-:Y:S01]  /*66c0*/  FMUL R3, R98, R73 ;  /* 0x0000004962037220 */ /* 0x000fe20000400000 */
[----:B------:R-:W-:Y:S01]  /*66d0*/  LOP3.LUT R102, R108, 0xffff0000, RZ, 0xc0, !PT ;  /* 0xffff00006c667812 */ /* 0x000fe200078ec0ff */
[C---:B------:R-:W-:Y:S01]  /*66e0*/  FMUL R20, R98.reuse, R74 ;  /* 0x0000004a62147220 */ /* 0x040fe20000400000 */
[----:B------:R-:W-:Y:S01]  /*66f0*/  SHF.L.U32 R107, R111, 0x10, RZ ;  /* 0x000000106f6b7819 */ /* 0x000fe200000006ff */
[----:B------:R-:W-:Y:S01]  /*6700*/  FFMA R0, R101, R100, R0 ;  /* 0x0000006465007223 */ /* 0x000fe20000000000 */
[----:B------:R-:W-:Y:S01]  /*6710*/  LOP3.LUT R108, R111, 0xffff0000, RZ, 0xc0, !PT ;  /* 0xffff00006f6c7812 */ /* 0x000fe200078ec0ff */
[----:B------:R-:W-:Y:S01]  /*6720*/  FFMA R3, R101, R102, R3 ;  /* 0x0000006665037223 */ /* 0x000fe20000000003 */
[C---:B------:R-:W-:Y:S01]  /*6730*/  SHF.L.U32 R111, R117.reuse, 0x10, RZ ;  /* 0x00000010756f7819 */ /* 0x040fe200000006ff */
[----:B------:R-:W-:Y:S01]  /*6740*/  FMUL R21, R98, R75 ;  /* 0x0000004b62157220 */ /* 0x000fe20000400000 */
[----:B------:R-:W-:Y:S01]  /*6750*/  LOP3.LUT R112, R117, 0xffff0000, RZ, 0xc0, !PT ;  /* 0xffff000075707812 */ /* 0x000fe200078ec0ff */
[----:B-1----:R-:W1:Y:S01]  /*6760*/  LDTM.16dp256bit.x4 R4, tmem[UR4+0x80] ;  /* 0x00008004000479ee */ /* 0x002e620008120000 */
[C---:B------:R-:W-:Y:S01]  /*6770*/  SHF.L.U32 R113, R118.reuse, 0x10, RZ ;  /* 0x0000001076717819 */ /* 0x040fe200000006ff */
[----:B------:R-:W-:Y:S01]  /*6780*/  NOP ;  /* 0x0000000000007918 */ /* 0x000fe20000000000 */
[----:B------:R-:W-:Y:S01]  /*6790*/  LOP3.LUT R114, R118, 0xffff0000, RZ, 0xc0, !PT ;  /* 0xffff000076727812 */ /* 0x000fe200078ec0ff */
[----:B------:R-:W-:Y:S01]  /*67a0*/  FMUL R22, R98, R76 ;  /* 0x0000004c62167220 */ /* 0x000fe20000400000 */
[----:B------:R-:W-:Y:S01]  /*67b0*/  SHF.L.U32 R117, R124, 0x10, RZ ;  /* 0x000000107c757819 */ /* 0x000fe200000006ff */
[----:B------:R-:W-:Y:S01]  /*67c0*/  FMUL R23, R98, R77 ;  /* 0x0000004d62177220 */ /* 0x000fe20000400000 */
[----:B------:R-:W-:Y:S01]  /*67d0*/  LOP3.LUT R118, R124, 0xffff0000, RZ, 0xc0, !PT ;  /* 0xffff00007c767812 */ /* 0x000fe200078ec0ff */
[----:B------:R-:W-:Y:S01]  /*67e0*/  FMUL R72, R98, R78 ;  /* 0x0000004e62487220 */ /* 0x000fe20000400000 */
[----:B------:R-:W-:Y:S01]  /*67f0*/  R2UR UR5, R160 ;  /* 0x00000000a00572ca */ /* 0x000fe200000e0000 */
[C---:B------:R-:W-:Y:S01]  /*6800*/  FMUL R73, R98.reuse, R79 ;  /* 0x0000004f62497220 */ /* 0x040fe20000400000 */
[C---:B------:R-:W-:Y:S01]  /*6810*/  SHF.L.U32 R123, R127.reuse, 0x10, RZ ;  /* 0x000000107f7b7819 */ /* 0x040fe200000006ff */
[C---:B------:R-:W-:Y:S01]  /*6820*/  FMUL R74, R98.reuse, R80 ;  /* 0x00000050624a7220 */ /* 0x040fe20000400000 */
[----:B------:R-:W-:Y:S01]  /*6830*/  LOP3.LUT R124, R127, 0xffff0000, RZ, 0xc0, !PT ;  /* 0xffff00007f7c7812 */ /* 0x000fe200078ec0ff */
[C---:B------:R-:W-:Y:S01]  /*6840*/  FMUL R75, R98.reuse, R81 ;  /* 0x00000051624b7220 */ /* 0x040fe20000400000 */
[C---:B------:R-:W-:Y:S01]  /*6850*/  SHF.L.U32 R127, R133.reuse, 0x10, RZ ;  /* 0x00000010857f7819 */ /* 0x040fe200000006ff */
[C---:B------:R-:W-:Y:S01]  /*6860*/  FMUL R76, R98.reuse, R82 ;  /* 0x00000052624c7220 */ /* 0x040fe20000400000 */
[----:B------:R-:W-:Y:S01]  /*6870*/  LOP3.LUT R128, R133, 0xffff0000, RZ, 0xc0, !PT ;  /* 0xffff000085807812 */ /* 0x000fe200078ec0ff */
[----:B------:R-:W-:Y:S01]  /*6880*/  FMUL R77, R98, R83 ;  /* 0x00000053624d7220 */ /* 0x000fe20000400000 */
[----:B------:R-:W-:Y:S01]  /*6890*/  SHF.L.U32 R129, R134, 0x10, RZ ;  /* 0x0000001086817819 */ /* 0x000fe200000006ff */
[----:B------:R-:W-:Y:S01]  /*68a0*/  FMUL R78, R98, R84 ;  /* 0x00000054624e7220 */ /* 0x000fe20000400000 */
[----:B------:R-:W-:Y:S01]  /*68b0*/  LOP3.LUT R130, R134, 0xffff0000, RZ, 0xc0, !PT ;  /* 0xffff000086827812 */ /* 0x000fe200078ec0ff */
[----:B------:R-:W-:Y:S01]  /*68c0*/  UIADD3 UR5, UPT, UPT, UR5, 0x140, URZ ;  /* 0x0000014005057890 */ /* 0x000fe2000fffe0ff */
[----:B------:R-:W-:Y:S01]  /*68d0*/  SHF.L.U32 R133, R140, 0x10, RZ ;  /* 0x000000108c857819 */ /* 0x000fe200000006ff */
[----:B------:R-:W-:Y:S01]  /*68e0*/  FMUL R79, R98, R85 ;  /* 0x00000055624f7220 */ /* 0x000fe20000400000 */
[----:B------:R-:W-:Y:S01]  /*68f0*/  LOP3.LUT R134, R140, 0xffff0000, RZ, 0xc0, !PT ;  /* 0xffff00008c867812 */ /* 0x000fe200078ec0ff */
[----:B------:R-:W-:Y:S01]  /*6900*/  UPRMT UR5, UR37, 0x654, UR5 ;  /* 0x0000065425057896 */ /* 0x000fe20008000005 */
        /* <DEDUP_REMOVED lines=8> */
[C---:B------:R-:W-:Y:S01]  /*6990*/  SHF.L.U32 R145, R150.reuse, 0x10, RZ ;  /* 0x0000001096917819 */ /* 0x040fe200000006ff */
[----:B-1----:R-:W-:Y:S01]  /*69a0*/  SYNCS.ARRIVE.TRANS64.RED.A1T0 RZ, [UR5], RZ ;  /* 0x000000ffffff79a7 */ /* 0x002fe20008100405 */
[----:B------:R-:W-:Y:S01]  /*69b0*/  LOP3.LUT R146, R150, 0xffff0000, RZ, 0xc0, !PT ;  /* 0xffff000096927812 */ /* 0x000fe200078ec0ff */
[----:B------:R-:W-:Y:S01]  /*69c0*/  FMUL R58, R98, R58 ;  /* 0x0000003a623a7220 */ /* 0x000fe20000400000 */
[----:B------:R-:W-:Y:S01]  /*69d0*/  SHF.L.U32 R149, R156, 0x10, RZ ;  /* 0x000000109c957819 */ /* 0x000fe200000006ff */
[----:B------:R-:W-:Y:S01]  /*69e0*/  FMUL R59, R98, R59 ;  /* 0x0000003b623b7220 */ /* 0x000fe20000400000 */
[----:B------:R-:W-:Y:S01]  /*69f0*/  LOP3.LUT R150, R156, 0xffff0000, RZ, 0xc0, !PT ;  /* 0xffff00009c967812 */ /* 0x000fe200078ec0ff */
[C---:B------:R-:W-:Y:S01]  /*6a00*/  FMUL R60, R98.reuse, R60 ;  /* 0x0000003c623c7220 */ /* 0x040fe20000400000 */
[----:B------:R-:W-:Y:S01]  /*6a10*/  SHF.L.U32 R103, R109, 0x10, RZ ;  /* 0x000000106d677819 */ /* 0x000fe200000006ff */
[C---:B------:R-:W-:Y:S01]  /*6a20*/  FMUL R61, R98.reuse, R61 ;  /* 0x0000003d623d7220 */ /* 0x040fe20000400000 */
[C---:B------:R-:W-:Y:S01]  /*6a30*/  SHF.L.U32 R155, R159.reuse, 0x10, RZ ;  /* 0x000000109f9b7819 */ /* 0x040fe200000006ff */
[C---:B------:R-:W-:Y:S01]  /*6a40*/  FMUL R62, R98.reuse, R62 ;  /* 0x0000003e623e7220 */ /* 0x040fe20000400000 */
[----:B------:R-:W-:Y:S01]  /*6a50*/  LOP3.LUT R156, R159, 0xffff0000, RZ, 0xc0, !PT ;  /* 0xffff00009f9c7812 */ /* 0x000fe200078ec0ff */
[----:B------:R-:W-:Y:S01]  /*6a60*/  FFMA R20, R101, R103, R20 ;  /* 0x0000006765147223 */ /* 0x000fe20000000014 */
[----:B------:R-:W-:Y:S01]  /*6a70*/  LOP3.LUT R104, R109, 0xffff0000, RZ, 0xc0, !PT ;  /* 0xffff00006d687812 */ /* 0x000fe200078ec0ff */
[C---:B------:R-:W-:Y:S01]  /*6a80*/  FMUL R63, R98.reuse, R63 ;  /* 0x0000003f623f7220 */ /* 0x040fe20000400000 */
[C---:B------:R-:W-:Y:S01]  /*6a90*/  SHF.L.U32 R159, R165.reuse, 0x10, RZ ;  /* 0x00000010a59f7819 */ /* 0x040fe200000006ff */
[----:B------:R-:W-:Y:S01]  /*6aa0*/  FMUL R64, R98, R64 ;  /* 0x0000004062407220 */ /* 0x000fe20000400000 */
[----:B------:R-:W-:Y:S01]  /*6ab0*/  LOP3.LUT R160, R165, 0xffff0000, RZ, 0xc0, !PT ;  /* 0xffff0000a5a07812 */ /* 0x000fe200078ec0ff */
[C---:B------:R-:W-:Y:S01]  /*6ac0*/  FFMA R21, R101.reuse, R104, R21 ;  /* 0x0000006865157223 */ /* 0x040fe20000000015 */
[----:B------:R-:W-:Y:S01]  /*6ad0*/  SHF.L.U32 R161, R166, 0x10, RZ ;  /* 0x00000010a6a17819 */ /* 0x000fe200000006ff */
[----:B------:R-:W-:Y:S01]  /*6ae0*/  FMUL R65, R98, R65 ;  /* 0x0000004162417220 */ /* 0x000fe20000400000 */
[----:B------:R-:W-:Y:S01]  /*6af0*/  LOP3.LUT R162, R166, 0xffff0000, RZ, 0xc0, !PT ;  /* 0xffff0000a6a27812 */ /* 0x000fe200078ec0ff */
[----:B------:R-:W-:Y:S01]  /*6b00*/  FMUL R66, R98, R66 ;  /* 0x0000004262427220 */ /* 0x000fe20000400000 */
[----:B------:R-:W-:Y:S01]  /*6b10*/  SHF.L.U32 R105, R110, 0x10, RZ ;  /* 0x000000106e697819 */ /* 0x000fe200000006ff */
[----:B------:R-:W-:Y:S01]  /*6b20*/  FMUL R67, R98, R67 ;  /* 0x0000004362437220 */ /* 0x000fe20000400000 */
[----:B------:R-:W-:Y:S01]  /*6b30*/  SHF.L.U32 R165, R172, 0x10, RZ ;  /* 0x00000010aca57819 */ /* 0x000fe200000006ff */
[----:B------:R-:W-:Y:S01]  /*6b40*/  FMUL R68, R98, R68 ;  /* 0x0000004462447220 */ /* 0x000fe20000400000 */
[----:B------:R-:W-:Y:S01]  /*6b50*/  LOP3.LUT R166, R172, 0xffff0000, RZ, 0xc0, !PT ;  /* 0xffff0000aca67812 */ /* 0x000fe200078ec0ff */
[----:B------:R-:W-:Y:S01]  /*6b60*/  FFMA R22, R101, R105, R22 ;  /* 0x0000006965167223 */ /* 0x000fe20000000016 */
[----:B------:R-:W-:Y:S01]  /*6b70*/  LOP3.LUT R106, R110, 0xffff0000, RZ, 0xc0, !PT ;  /* 0xffff00006e6a7812 */ /* 0x000fe200078ec0ff */
[C---:B------:R-:W-:Y:S01]  /*6b80*/  FMUL R69, R98.reuse, R69 ;  /* 0x0000004562457220 */ /* 0x040fe20000400000 */
[C---:B------:R-:W-:Y:S01]  /*6b90*/  SHF.L.U32 R171, R175.reuse, 0x10, RZ ;  /* 0x00000010afab7819 */ /* 0x040fe200000006ff */
[C---:B------:R-:W-:Y:S01]  /*6ba0*/  FMUL R70, R98.reuse, R70 ;  /* 0x0000004662467220 */ /* 0x040fe20000400000 */
[----:B------:R-:W-:Y:S01]  /*6bb0*/  LOP3.LUT R172, R175, 0xffff0000, RZ, 0xc0, !PT ;  /* 0xffff0000afac7812 */ /* 0x000fe200078ec0ff */
[----:B------:R-:W-:Y:S01]  /*6bc0*/  FFMA R23, R101, R106, R23 ;  /* 0x0000006a65177223 */ /* 0x000fe20000000017 */
[----:B------:R-:W-:Y:S01]  /*6bd0*/  SHF.L.U32 R175, R181, 0x10, RZ ;  /* 0x00000010b5af7819 */ /* 0x000fe200000006ff */
[----:B------:R-:W-:Y:S01]  /*6be0*/  FFMA R72, R101, R107, R72 ;  /* 0x0000006b65487223 */ /* 0x000fe20000000048 */
[----:B------:R-:W-:Y:S01]  /*6bf0*/  LOP3.LUT R176, R181, 0xffff0000, RZ, 0xc0, !PT ;  /* 0xffff0000b5b07812 */ /* 0x000fe200078ec0ff */
[----:B------:R-:W-:Y:S01]  /*6c00*/  FFMA R73, R101, R108, R73 ;  /* 0x0000006c65497223 */ /* 0x000fe20000000049 */
[----:B------:R-:W-:Y:S01]  /*6c10*/  MOV R181, UR42 ;  /* 0x0000002a00b57c02 */ /* 0x000fe20008000f00 */
[----:B------:R-:W-:Y:S01]  /*6c20*/  FMUL R71, R98, R71 ;  /* 0x0000004762477220 */ /* 0x000fe20000400000 */
[----:B------:R-:W-:Y:S01]  /*6c30*/  SHF.L.U32 R177, R182, 0x10, RZ ;  /* 0x00000010b6b17819 */ /* 0x000fe200000006ff */
[----:B------:R-:W-:Y:S01]  /*6c40*/  FMUL R40, R98, R40 ;  /* 0x0000002862287220 */ /* 0x000fe20000400000 */
[----:B------:R-:W-:Y:S01]  /*6c50*/  LOP3.LUT R178, R182, 0xffff0000, RZ, 0xc0, !PT ;  /* 0xffff0000b6b27812 */ /* 0x000fe200078ec0ff */
[----:B------:R-:W-:Y:S01]  /*6c60*/  IMAD R181, R181, 0x2800, R210 ;  /* 0x00002800b5b57824 */ /* 0x000fe200078e02d2 */
[----:B------:R-:W-:Y:S01]  /*6c70*/  F2FP.BF16.F32.PACK_AB R196, R3, R0 ;  /* 0x0000000003c4723e */ /* 0x000fe200000010ff */
[C---:B------:R-:W-:Y:S01]  /*6c80*/  FMUL R41, R98.reuse, R41 ;  /* 0x0000002962297220 */ /* 0x040fe20000400000 */
[----:B------:R-:W-:Y:S01]  /*6c90*/  F2FP.BF16.F32.PACK_AB R197, R21, R20 ;  /* 0x0000001415c5723e */ /* 0x000fe200000010ff */
[C---:B------:R-:W-:Y:S01]  /*6ca0*/  FMUL R42, R98.reuse, R42 ;  /* 0x0000002a622a7220 */ /* 0x040fe20000400000 */
[----:B------:R-:W-:Y:S01]  /*6cb0*/  F2FP.BF16.F32.PACK_AB R198, R23, R22 ;  /* 0x0000001617c6723e */ /* 0x000fe200000010ff */
[C---:B------:R-:W-:Y:S01]  /*6cc0*/  FMUL R43, R98.reuse, R43 ;  /* 0x0000002b622b7220 */ /* 0x040fe20000400000 */
[----:B------:R-:W-:Y:S01]  /*6cd0*/  F2FP.BF16.F32.PACK_AB R199, R73, R72 ;  /* 0x0000004849c7723e */ /* 0x000fe200000010ff */
[C---:B------:R-:W-:Y:S01]  /*6ce0*/  FMUL R44, R98.reuse, R44 ;  /* 0x0000002c622c7220 */ /* 0x040fe20000400000 */
[----:B------:R-:W-:Y:S01]  /*6cf0*/  LEA R182, R181, UR40, 0x1 ;  /* 0x00000028b5b67c11 */ /* 0x000fe2000f8e08ff */
[----:B------:R-:W-:Y:S01]  /*6d00*/  FMUL R45, R98, R45 ;  /* 0x0000002d622d7220 */ /* 0x000fe20000400000 */
[----:B------:R-:W-:Y:S01]  /*6d10*/  SHF.L.U32 R109, R116, 0x10, RZ ;  /* 0x00000010746d7819 */ /* 0x000fe200000006ff */
[----:B------:R-:W-:Y:S01]  /*6d20*/  FMUL R46, R98, R46 ;  /* 0x0000002e622e7220 */ /* 0x000fe20000400000 */
[----:B------:R-:W-:Y:S01]  /*6d30*/  LOP3.LUT R110, R116, 0xffff0000, RZ, 0xc0, !PT ;  /* 0xffff0000746e7812 */ /* 0x000fe200078ec0ff */
[----:B------:R1:W-:Y:S01]  /*6d40*/  STSM.16.M88.4 [R182+0x200], R196 ;  /* 0x000200c4b6007844 */ /* 0x0003e20000000200 */
[----:B------:R-:W-:Y:S01]  /*6d50*/  SHF.L.U32 R115, R119, 0x10, RZ ;  /* 0x0000001077737819 */ /* 0x000fe200000006ff */
[----:B------:R-:W-:Y:S01]  /*6d60*/  FFMA R74, R101, R109, R74 ;  /* 0x0000006d654a7223 */ /* 0x000fe2000000004a */
[----:B------:R-:W-:Y:S01]  /*6d70*/  LOP3.LUT R116, R119, 0xffff0000, RZ, 0xc0, !PT ;  /* 0xffff000077747812 */ /* 0x000fe200078ec0ff */
[----:B------:R-:W-:Y:S01]  /*6d80*/  FFMA R75, R101, R110, R75 ;  /* 0x0000006e654b7223 */ /* 0x000fe2000000004b */
[----:B------:R-:W-:Y:S01]  /*6d90*/  SHF.L.U32 R119, R125, 0x10, RZ ;  /* 0x000000107d777819 */ /* 0x000fe200000006ff */
[----:B------:R-:W-:Y:S01]  /*6da0*/  FFMA R76, R101, R111, R76 ;  /* 0x0000006f654c7223 */ /* 0x000fe2000000004c */
[----:B------:R-:W-:Y:S01]  /*6db0*/  LOP3.LUT R120, R125, 0xffff0000, RZ, 0xc0, !PT ;  /* 0xffff00007d787812 */ /* 0x000fe200078ec0ff */
[C---:B------:R-:W-:Y:S01]  /*6dc0*/  FFMA R77, R101.reuse, R112, R77 ;  /* 0x00000070654d7223 */ /* 0x040fe2000000004d */
[C---:B------:R-:W-:Y:S01]  /*6dd0*/  SHF.L.U32 R121, R126.reuse, 0x10, RZ ;  /* 0x000000107e797819 */ /* 0x040fe200000006ff */
[C---:B------:R-:W-:Y:S01]  /*6de0*/  FFMA R78, R101.reuse, R113, R78 ;  /* 0x00000071654e7223 */ /* 0x040fe2000000004e */
[----:B------:R-:W-:Y:S01]  /*6df0*/  LOP3.LUT R122, R126, 0xffff0000, RZ, 0xc0, !PT ;  /* 0xffff00007e7a7812 */ /* 0x000fe200078ec0ff */
[----:B------:R-:W-:Y:S01]  /*6e00*/  FFMA R79, R101, R114, R79 ;  /* 0x00000072654f7223 */ /* 0x000fe2000000004f */
[----:B------:R-:W-:Y:S01]  /*6e10*/  F2FP.BF16.F32.PACK_AB R200, R75, R74 ;  /* 0x0000004a4bc8723e */ /* 0x000fe200000010ff */
[----:B------:R-:W-:Y:S01]  /*6e20*/  FFMA R80, R101, R115, R80 ;  /* 0x0000007365507223 */ /* 0x000fe20000000050 */
[----:B------:R-:W-:Y:S01]  /*6e30*/  F2FP.BF16.F32.PACK_AB R201, R77, R76 ;  /* 0x0000004c4dc9723e */ /* 0x000fe200000010ff */
[----:B------:R-:W-:Y:S01]  /*6e40*/  FFMA R81, R101, R116, R81 ;  /* 0x0000007465517223 */ /* 0x000fe20000000051 */
[----:B------:R-:W-:Y:S01]  /*6e50*/  F2FP.BF16.F32.PACK_AB R202, R79, R78 ;  /* 0x0000004e4fca723e */ /* 0x000fe200000010ff */
[----:B------:R-:W-:Y:S01]  /*6e60*/  FFMA R56, R101, R117, R56 ;  /* 0x0000007565387223 */ /* 0x000fe20000000038 */
[----:B------:R-:W-:Y:S01]  /*6e70*/  LEA R181, R217, R182, 0x1 ;  /* 0x000000b6d9b57211 */ /* 0x000fe200078e08ff */
[----:B------:R-:W-:Y:S01]  /*6e80*/  FFMA R57, R101, R118, R57 ;  /* 0x0000007665397223 */ /* 0x000fe20000000039 */
[----:B------:R-:W-:Y:S01]  /*6e90*/  F2FP.BF16.F32.PACK_AB R203, R81, R80 ;  /* 0x0000005051cb723e */ /* 0x000fe200000010ff */
[C---:B------:R-:W-:Y:S01]  /*6ea0*/  FFMA R58, R101.reuse, R119, R58 ;  /* 0x00000077653a7223 */ /* 0x040fe2000000003a */
[C---:B------:R-:W-:Y:S01]  /*6eb0*/  SHF.L.U32 R125, R132.reuse, 0x10, RZ ;  /* 0x00000010847d7819 */ /* 0x040fe200000006ff */
[C---:B------:R-:W-:Y:S01]  /*6ec0*/  FFMA R59, R101.reuse, R120, R59 ;  /* 0x00000078653b7223 */ /* 0x040fe2000000003b */
[----:B------:R-:W-:Y:S01]  /*6ed0*/  LOP3.LUT R126, R132, 0xffff0000, RZ, 0xc0, !PT ;  /* 0xffff0000847e7812 */ /* 0x000fe200078ec0ff */
[----:B------:R-:W-:Y:S01]  /*6ee0*/  FFMA R60, R101, R121, R60 ;  /* 0x00000079653c7223 */ /* 0x000fe2000000003c */
[----:B------:R-:W-:Y:S01]  /*6ef0*/  SHF.L.U32 R131, R135, 0x10, RZ ;  /* 0x0000001087837819 */ /* 0x000fe200000006ff */
[----:B------:R-:W-:Y:S01]  /*6f00*/  FFMA R61, R101, R122, R61 ;  /* 0x0000007a653d7223 */ /* 0x000fe2000000003d */
[----:B------:R-:W-:Y:S01]  /*6f10*/  LOP3.LUT R132, R135, 0xffff0000, RZ, 0xc0, !PT ;  /* 0xffff000087847812 */ /* 0x000fe200078ec0ff */
[----:B------:R-:W-:Y:S01]  /*6f20*/  FFMA R62, R101, R123, R62 ;  /* 0x0000007b653e7223 */ /* 0x000fe2000000003e */
[----:B-1----:R-:W-:Y:S01]  /*6f30*/  F2FP.BF16.F32.PACK_AB R196, R57, R56 ;  /* 0x0000003839c4723e */ /* 0x002fe200000010ff */
[----:B------:R-:W-:Y:S01]  /*6f40*/  FFMA R63, R101, R124, R63 ;  /* 0x0000007c653f7223 */ /* 0x000fe2000000003f */
[----:B------:R-:W-:Y:S01]  /*6f50*/  F2FP.BF16.F32.PACK_AB R197, R59, R58 ;  /* 0x0000003a3bc5723e */ /* 0x000fe200000010ff */
[----:B------:R1:W-:Y:S01]  /*6f60*/  STSM.16.M88.4 [R181+0x200], R200 ;  /* 0x000200c8b5007844 */ /* 0x0003e20000000200 */
[----:B------:R-:W-:Y:S01]  /*6f70*/  F2FP.BF16.F32.PACK_AB R198, R61, R60 ;  /* 0x0000003c3dc6723e */ /* 0x000fe200000010ff */
[----:B------:R-:W-:Y:S01]  /*6f80*/  FFMA R64, R101, R125, R64 ;  /* 0x0000007d65407223 */ /* 0x000fe20000000040 */
[----:B------:R-:W-:Y:S01]  /*6f90*/  F2FP.BF16.F32.PACK_AB R199, R63, R62 ;  /* 0x0000003e3fc7723e */ /* 0x000fe200000010ff */
[----:B------:R-:W-:Y:S01]  /*6fa0*/  FFMA R65, R101, R126, R65 ;  /* 0x0000007e65417223 */ /* 0x000fe20000000041 */
[----:B------:R-:W-:Y:S01]  /*6fb0*/  SHF.L.U32 R135, R141, 0x10, RZ ;  /* 0x000000108d877819 */ /* 0x000fe200000006ff */
[----:B------:R-:W-:Y:S01]  /*6fc0*/  FFMA R66, R101, R127, R66 ;  /* 0x0000007f65427223 */ /* 0x000fe20000000042 */
[----:B------:R-:W-:Y:S01]  /*6fd0*/  LOP3.LUT R136, R141, 0xffff0000, RZ, 0xc0, !PT ;  /* 0xffff00008d887812 */ /* 0x000fe200078ec0ff */
[----:B------:R2:W-:Y:S01]  /*6fe0*/  STSM.16.M88.4 [R182+0x1200], R196 ;  /* 0x001200c4b6007844 */ /* 0x0005e20000000200 */
[C---:B------:R-:W-:Y:S01]  /*6ff0*/  SHF.L.U32 R137, R142.reuse, 0x10, RZ ;  /* 0x000000108e897819 */ /* 0x040fe200000006ff */
[C---:B------:R-:W-:Y:S01]  /*7000*/  FFMA R67, R101.reuse, R128, R67 ;  /* 0x0000008065437223 */ /* 0x040fe20000000043 */
[----:B------:R-:W-:Y:S01]  /*7010*/  LOP3.LUT R138, R142, 0xffff0000, RZ, 0xc0, !PT ;  /* 0xffff00008e8a7812 */ /* 0x000fe200078ec0ff */
        /* <DEDUP_REMOVED lines=8> */
[C---:B------:R-:W-:Y:S01]  /*70a0*/  FFMA R40, R101.reuse, R133, R40 ;  /* 0x0000008565287223 */ /* 0x040fe20000000028 */
[----:B------:R-:W-:Y:S01]  /*70b0*/  FFMA R41, R101, R134, R41 ;  /* 0x0000008665297223 */ /* 0x000fe20000000029 */
[----:B------:R-:W-:Y:S01]  /*70c0*/  SHF.L.U32 R151, R157, 0x10, RZ ;  /* 0x000000109d977819 */ /* 0x000fe200000006ff */
[C---:B------:R-:W-:Y:S01]  /*70d0*/  FFMA R42, R101.reuse, R135, R42 ;  /* 0x00000087652a7223 */ /* 0x040fe2000000002a */
[----:B------:R-:W-:Y:S01]  /*70e0*/  FFMA R43, R101, R136, R43 ;  /* 0x00000088652b7223 */ /* 0x000fe2000000002b */
[----:B------:R-:W-:Y:S01]  /*70f0*/  LOP3.LUT R152, R157, 0xffff0000, RZ, 0xc0, !PT ;  /* 0xffff00009d987812 */ /* 0x000fe200078ec0ff */
[C---:B------:R-:W-:Y:S01]  /*7100*/  FFMA R44, R101.reuse, R137, R44 ;  /* 0x00000089652c7223 */ /* 0x040fe2000000002c */
[C---:B------:R-:W-:Y:S01]  /*7110*/  FFMA R45, R101.reuse, R138, R45 ;  /* 0x0000008a652d7223 */ /* 0x040fe2000000002d */
[----:B------:R-:W-:Y:S01]  /*7120*/  SHF.L.U32 R153, R158, 0x10, RZ ;  /* 0x000000109e997819 */ /* 0x000fe200000006ff */
[----:B------:R-:W-:Y:S01]  /*7130*/  FFMA R46, R101, R139, R46 ;  /* 0x0000008b652e7223 */ /* 0x000fe2000000002e */
[----:B------:R-:W-:Y:S01]  /*7140*/  SHF.L.U32 R163, R167, 0x10, RZ ;  /* 0x00000010a7a37819 */ /* 0x000fe200000006ff */
[C---:B------:R-:W-:Y:S01]  /*7150*/  FMUL R47, R98.reuse, R47 ;  /* 0x0000002f622f7220 */ /* 0x040fe20000400000 */
[----:B-1----:R-:W-:Y:S01]  /*7160*/  F2FP.BF16.F32.PACK_AB R200, R65, R64 ;  /* 0x0000004041c8723e */ /* 0x002fe200000010ff */
[C---:B------:R-:W-:Y:S01]  /*7170*/  FMUL R48, R98.reuse, R48 ;  /* 0x0000003062307220 */ /* 0x040fe20000400000 */
[----:B------:R-:W-:Y:S01]  /*7180*/  F2FP.BF16.F32.PACK_AB R201, R67, R66 ;  /* 0x0000004243c9723e */ /* 0x000fe200000010ff */
[----:B------:R-:W-:Y:S01]  /*7190*/  FFMA R47, R101, R140, R47 ;  /* 0x0000008c652f7223 */ /* 0x000fe2000000002f */
[----:B------:R-:W-:Y:S01]  /*71a0*/  F2FP.BF16.F32.PACK_AB R202, R69, R68 ;  /* 0x0000004445ca723e */ /* 0x000fe200000010ff */
[----:B------:R-:W-:Y:S01]  /*71b0*/  FFMA R48, R101, R141, R48 ;  /* 0x0000008d65307223 */ /* 0x000fe20000000030 */
[----:B------:R-:W-:Y:S01]  /*71c0*/  F2FP.BF16.F32.PACK_AB R203, R71, R70 ;  /* 0x0000004647cb723e */ /* 0x000fe200000010ff */
[C---:B------:R-:W-:Y:S01]  /*71d0*/  FMUL R49, R98.reuse, R49 ;  /* 0x0000003162317220 */ /* 0x040fe20000400000 */
[----:B--2---:R-:W-:Y:S01]  /*71e0*/  F2FP.BF16.F32.PACK_AB R196, R41, R40 ;  /* 0x0000002829c4723e */ /* 0x004fe200000010ff */
[C---:B------:R-:W-:Y:S01]  /*71f0*/  FMUL R50, R98.reuse, R50 ;  /* 0x0000003262327220 */ /* 0x040fe20000400000 */
[----:B------:R-:W-:Y:S01]  /*7200*/  F2FP.BF16.F32.PACK_AB R197, R43, R42 ;  /* 0x0000002a2bc5723e */ /* 0x000fe200000010ff */
[----:B------:R1:W-:Y:S01]  /*7210*/  STSM.16.M88.4 [R181+0x1200], R200 ;  /* 0x001200c8b5007844 */ /* 0x0003e20000000200 */
[----:B------:R-:W-:Y:S01]  /*7220*/  F2FP.BF16.F32.PACK_AB R198, R45, R44 ;  /* 0x0000002c2dc6723e */ /* 0x000fe200000010ff */
[----:B------:R-:W-:Y:S01]  /*7230*/  FFMA R49, R101, R142, R49 ;  /* 0x0000008e65317223 */ /* 0x000fe20000000031 */
[----:B------:R-:W-:Y:S01]  /*7240*/  F2FP.BF16.F32.PACK_AB R199, R47, R46 ;  /* 0x0000002e2fc7723e */ /* 0x000fe200000010ff */
[----:B------:R-:W-:Y:S01]  /*7250*/  FFMA R50, R101, R143, R50 ;  /* 0x0000008f65327223 */ /* 0x000fe20000000032 */
[----:B------:R-:W-:Y:S01]  /*7260*/  LOP3.LUT R168, R173, 0xffff0000, RZ, 0xc0, !PT ;  /* 0xffff0000ada87812 */ /* 0x000fe200078ec0ff */
[----:B------:R-:W-:Y:S01]  /*7270*/  FMUL R51, R98, R51 ;  /* 0x0000003362337220 */ /* 0x000fe20000400000 */
[C---:B------:R-:W-:Y:S01]  /*7280*/  SHF.L.U32 R169, R174.reuse, 0x10, RZ ;  /* 0x00000010aea97819 */ /* 0x040fe200000006ff */
[----:B------:R2:W-:Y:S01]  /*7290*/  STSM.16.M88.4 [R182+0x2200], R196 ;  /* 0x002200c4b6007844 */ /* 0x0005e20000000200 */
[----:B------:R-:W-:Y:S01]  /*72a0*/  LOP3.LUT R170, R174, 0xffff0000, RZ, 0xc0, !PT ;  /* 0xffff0000aeaa7812 */ /* 0x000fe200078ec0ff */
[C---:B------:R-:W-:Y:S01]  /*72b0*/  FFMA R51, R101.reuse, R144, R51 ;  /* 0x0000009065337223 */ /* 0x040fe20000000033 */
[----:B------:R-:W-:Y:S01]  /*72c0*/  LOP3.LUT R174, R180, 0xffff0000, RZ, 0xc0, !PT ;  /* 0xffff0000b4ae7812 */ /* 0x000fe200078ec0ff */
[C---:B------:R-:W-:Y:S01]  /*72d0*/  FMUL R52, R98.reuse, R52 ;  /* 0x0000003462347220 */ /* 0x040fe20000400000 */
[C---:B------:R-:W-:Y:S01]  /*72e0*/  FMUL R53, R98.reuse, R53 ;  /* 0x0000003562357220 */ /* 0x040fe20000400000 */
[C---:B------:R-:W-:Y:S01]  /*72f0*/  FMUL R54, R98.reuse, R54 ;  /* 0x0000003662367220 */ /* 0x040fe20000400000 */
[C---:B------:R-:W-:Y:S01]  /*7300*/  FMUL R55, R98.reuse, R55 ;  /* 0x0000003762377220 */ /* 0x040fe20000400000 */
[C---:B------:R-:W-:Y:S01]  /*7310*/  FFMA R52, R101.reuse, R145, R52 ;  /* 0x0000009165347223 */ /* 0x040fe20000000034 */
[C---:B------:R-:W-:Y:S01]  /*7320*/  FFMA R53, R101.reuse, R146, R53 ;  /* 0x0000009265357223 */ /* 0x040fe20000000035 */
[C---:B------:R-:W-:Y:S01]  /*7330*/  FFMA R54, R101.reuse, R147, R54 ;  /* 0x0000009365367223 */ /* 0x040fe20000000036 */
[C---:B------:R-:W-:Y:S01]  /*7340*/  FFMA R55, R101.reuse, R148, R55 ;  /* 0x0000009465377223 */ /* 0x040fe20000000037 */
[C---:B------:R-:W-:Y:S01]  /*7350*/  FMUL R24, R98.reuse, R24 ;  /* 0x0000001862187220 */ /* 0x040fe20000400000 */
[C---:B------:R-:W-:Y:S01]  /*7360*/  FMUL R25, R98.reuse, R25 ;  /* 0x0000001962197220 */ /* 0x040fe20000400000 */
[C---:B------:R-:W-:Y:S01]  /*7370*/  FMUL R26, R98.reuse, R26 ;  /* 0x0000001a621a7220 */ /* 0x040fe20000400000 */
[----:B------:R-:W-:Y:S01]  /*7380*/  FMUL R27, R98, R27 ;  /* 0x0000001b621b7220 */ /* 0x000fe20000400000 */
[C---:B------:R-:W-:Y:S01]  /*7390*/  FFMA R24, R101.reuse, R149, R24 ;  /* 0x0000009565187223 */ /* 0x040fe20000000018 */
[C---:B------:R-:W-:Y:S01]  /*73a0*/  FFMA R25, R101.reuse, R150, R25 ;  /* 0x0000009665197223 */ /* 0x040fe20000000019 */
[C---:B------:R-:W-:Y:S01]  /*73b0*/  FFMA R26, R101.reuse, R151, R26 ;  /* 0x00000097651a7223 */ /* 0x040fe2000000001a */
[----:B------:R-:W-:Y:S01]  /*73c0*/  FFMA R27, R101, R152, R27 ;  /* 0x00000098651b7223 */ /* 0x000fe2000000001b */
[----:B------:R-:W-:Y:S01]  /*73d0*/  LOP3.LUT R154, R158, 0xffff0000, RZ, 0xc0, !PT ;  /* 0xffff00009e9a7812 */ /* 0x000fe200078ec0ff */
[C---:B------:R-:W-:Y:S01]  /*73e0*/  FMUL R28, R98.reuse, R28 ;  /* 0x0000001c621c7220 */ /* 0x040fe20000400000 */
        /* <DEDUP_REMOVED lines=8> */
[----:B------:R-:W-:Y:S01]  /*7470*/  FFMA R30, R101, R155, R30 ;  /* 0x0000009b651e7223 */ /* 0x000fe2000000001e */
[----:B--2---:R-:W-:Y:S01]  /*7480*/  F2FP.BF16.F32.PACK_AB R196, R25, R24 ;  /* 0x0000001819c4723e */ /* 0x004fe200000010ff */
[----:B------:R-:W-:Y:S01]  /*7490*/  FMUL R31, R98, R31 ;  /* 0x0000001f621f7220 */ /* 0x000fe20000400000 */
[----:B------:R-:W-:Y:S01]  /*74a0*/  SHF.L.U32 R157, R164, 0x10, RZ ;  /* 0x00000010a49d7819 */ /* 0x000fe200000006ff */
[----:B------:R1:W-:Y:S01]  /*74b0*/  STSM.16.M88.4 [R181+0x2200], R200 ;  /* 0x002200c8b5007844 */ /* 0x0003e20000000200 */
[----:B------:R-:W-:Y:S01]  /*74c0*/  F2FP.BF16.F32.PACK_AB R197, R27, R26 ;  /* 0x0000001a1bc5723e */ /* 0x000fe200000010ff */
[----:B------:R-:W-:Y:S01]  /*74d0*/  FFMA R31, R101, R156, R31 ;  /* 0x0000009c651f7223 */ /* 0x000fe2000000001f */
[----:B------:R-:W-:Y:S01]  /*74e0*/  F2FP.BF16.F32.PACK_AB R198, R29, R28 ;  /* 0x0000001c1dc6723e */ /* 0x000fe200000010ff */
[----:B------:R-:W-:Y:S01]  /*74f0*/  FMUL R32, R98, R32 ;  /* 0x0000002062207220 */ /* 0x000fe20000400000 */
[----:B------:R-:W-:Y:S01]  /*7500*/  LOP3.LUT R158, R164, 0xffff0000, RZ, 0xc0, !PT ;  /* 0xffff0000a49e7812 */ /* 0x000fe200078ec0ff */
[C---:B------:R-:W-:Y:S01]  /*7510*/  FMUL R33, R98.reuse, R33 ;  /* 0x0000002162217220 */ /* 0x040fe20000400000 */
[----:B------:R-:W-:Y:S01]  /*7520*/  F2FP.BF16.F32.PACK_AB R199, R31, R30 ;  /* 0x0000001e1fc7723e */ /* 0x000fe200000010ff */
[C---:B------:R-:W-:Y:S01]  /*7530*/  FFMA R32, R101.reuse, R157, R32 ;  /* 0x0000009d65207223 */ /* 0x040fe20000000020 */
[C---:B------:R-:W-:Y:S01]  /*7540*/  FMUL R34, R98.reuse, R34 ;  /* 0x0000002262227220 */ /* 0x040fe20000400000 */
[C---:B------:R-:W-:Y:S01]  /*7550*/  FFMA R33, R101.reuse, R158, R33 ;  /* 0x0000009e65217223 */ /* 0x040fe20000000021 */
[C---:B------:R-:W-:Y:S01]  /*7560*/  FMUL R35, R98.reuse, R35 ;  /* 0x0000002362237220 */ /* 0x040fe20000400000 */
[----:B------:R1:W-:Y:S01]  /*7570*/  STSM.16.M88.4 [R182+0x3200], R196 ;  /* 0x003200c4b6007844 */ /* 0x0003e20000000200 */
[C---:B------:R-:W-:Y:S01]  /*7580*/  FFMA R34, R101.reuse, R159, R34 ;  /* 0x0000009f65227223 */ /* 0x040fe20000000022 */
[C---:B------:R-:W-:Y:S01]  /*7590*/  FMUL R36, R98.reuse, R36 ;  /* 0x0000002462247220 */ /* 0x040fe20000400000 */
[----:B------:R-:W-:Y:S01]  /*75a0*/  FFMA R35, R101, R160, R35 ;  /* 0x000000a065237223 */ /* 0x000fe20000000023 */
[----:B------:R-:W-:Y:S01]  /*75b0*/  F2FP.BF16.F32.PACK_AB R160, R33, R32 ;  /* 0x0000002021a0723e */ /* 0x000fe200000010ff */
[C---:B------:R-:W-:Y:S01]  /*75c0*/  FMUL R37, R98.reuse, R37 ;  /* 0x0000002562257220 */ /* 0x040fe20000400000 */
[----:B------:R-:W-:Y:S01]  /*75d0*/  FFMA R36, R101, R161, R36 ;  /* 0x000000a165247223 */ /* 0x000fe20000000024 */
[C---:B------:R-:W-:Y:S01]  /*75e0*/  FMUL R38, R98.reuse, R38 ;  /* 0x0000002662267220 */ /* 0x040fe20000400000 */
[----:B------:R-:W-:Y:S01]  /*75f0*/  LOP3.LUT R164, R167, 0xffff0000, RZ, 0xc0, !PT ;  /* 0xffff0000a7a47812 */ /* 0x000fe200078ec0ff */
[----:B------:R-:W-:Y:S01]  /*7600*/  FFMA R37, R101, R162, R37 ;  /* 0x000000a265257223 */ /* 0x000fe20000000025 */
[----:B------:R-:W-:Y:S01]  /*7610*/  F2FP.BF16.F32.PACK_AB R161, R35, R34 ;  /* 0x0000002223a1723e */ /* 0x000fe200000010ff */
[----:B------:R-:W-:Y:S01]  /*7620*/  FFMA R38, R101, R163, R38 ;  /* 0x000000a365267223 */ /* 0x000fe20000000026 */
[C---:B------:R-:W-:Y:S01]  /*7630*/  FMUL R39, R98.reuse, R39 ;  /* 0x0000002762277220 */ /* 0x040fe20000400000 */
[C---:B------:R-:W-:Y:S01]  /*7640*/  FMUL R4, R98.reuse, R4 ;  /* 0x0000000462047220 */ /* 0x040fe20000400000 */
[----:B------:R-:W-:Y:S01]  /*7650*/  F2FP.BF16.F32.PACK_AB R162, R37, R36 ;  /* 0x0000002425a2723e */ /* 0x000fe200000010ff */
[----:B------:R-:W-:Y:S01]  /*7660*/  FMUL R5, R98, R5 ;  /* 0x0000000562057220 */ /* 0x000fe20000400000 */
[----:B------:R-:W-:Y:S01]  /*7670*/  SHF.L.U32 R167, R173, 0x10, RZ ;  /* 0x00000010ada77819 */ /* 0x000fe200000006ff */
[C---:B------:R-:W-:Y:S01]  /*7680*/  FFMA R39, R101.reuse, R164, R39 ;  /* 0x000000a465277223 */ /* 0x040fe20000000027 */
[C---:B------:R-:W-:Y:S01]  /*7690*/  FFMA R4, R101.reuse, R165, R4 ;  /* 0x000000a565047223 */ /* 0x040fe20000000004 */
[----:B------:R-:W-:Y:S01]  /*76a0*/  FFMA R5, R101, R166, R5 ;  /* 0x000000a665057223 */ /* 0x000fe20000000005 */
[----:B------:R-:W-:Y:S01]  /*76b0*/  SHF.L.U32 R173, R180, 0x10, RZ ;  /* 0x00000010b4ad7819 */ /* 0x000fe200000006ff */
[C---:B------:R-:W-:Y:S01]  /*76c0*/  FMUL R6, R98.reuse, R6 ;  /* 0x0000000662067220 */ /* 0x040fe20000400000 */
[----:B------:R-:W-:Y:S01]  /*76d0*/  F2FP.BF16.F32.PACK_AB R163, R39, R38 ;  /* 0x0000002627a3723e */ /* 0x000fe200000010ff */
[C---:B------:R-:W-:Y:S01]  /*76e0*/  FMUL R7, R98.reuse, R7 ;  /* 0x0000000762077220 */ /* 0x040fe20000400000 */
[C---:B------:R-:W-:Y:S01]  /*76f0*/  FMUL R8, R98.reuse, R8 ;  /* 0x0000000862087220 */ /* 0x040fe20000400000 */
[C---:B------:R-:W-:Y:S01]  /*7700*/  FFMA R6, R101.reuse, R167, R6 ;  /* 0x000000a765067223 */ /* 0x040fe20000000006 */
[C---:B------:R-:W-:Y:S01]  /*7710*/  FMUL R9, R98.reuse, R9 ;  /* 0x0000000962097220 */ /* 0x040fe20000400000 */
[----:B------:R1:W-:Y:S01]  /*7720*/  STSM.16.M88.4 [R181+0x3200], R160 ;  /* 0x003200a0b5007844 */ /* 0x0003e20000000200 */
[----:B------:R-:W-:Y:S01]  /*7730*/  FFMA R7, R101, R168, R7 ;  /* 0x000000a865077223 */ /* 0x000fe20000000007 */
[----:B------:R-:W-:Y:S01]  /*7740*/  F2FP.BF16.F32.PACK_AB R168, R5, R4 ;  /* 0x0000000405a8723e */ /* 0x000fe200000010ff */
[C---:B------:R-:W-:Y:S01]  /*7750*/  FFMA R8, R101.reuse, R169, R8 ;  /* 0x000000a965087223 */ /* 0x040fe20000000008 */
[C---:B------:R-:W-:Y:S01]  /*7760*/  FFMA R9, R101.reuse, R170, R9 ;  /* 0x000000aa65097223 */ /* 0x040fe20000000009 */
[C---:B------:R-:W-:Y:S01]  /*7770*/  FMUL R10, R98.reuse, R10 ;  /* 0x0000000a620a7220 */ /* 0x040fe20000400000 */
[C---:B------:R-:W-:Y:S01]  /*7780*/  FMUL R11, R98.reuse, R11 ;  /* 0x0000000b620b7220 */ /* 0x040fe20000400000 */
[C---:B------:R-:W-:Y:S01]  /*7790*/  FMUL R12, R98.reuse, R12 ;  /* 0x0000000c620c7220 */ /* 0x040fe20000400000 */
[C---:B------:R-:W-:Y:S01]  /*77a0*/  FMUL R13, R98.reuse, R13 ;  /* 0x0000000d620d7220 */ /* 0x040fe20000400000 */
[C---:B------:R-:W-:Y:S01]  /*77b0*/  FFMA R10, R101.reuse, R171, R10 ;  /* 0x000000ab650a7223 */ /* 0x040fe2000000000a */
[C---:B------:R-:W-:Y:S01]  /*77c0*/  FMUL R14, R98.reuse, R14 ;  /* 0x0000000e620e7220 */ /* 0x040fe20000400000 */
[C---:B------:R-:W-:Y:S01]  /*77d0*/  FFMA R11, R101.reuse, R172, R11 ;  /* 0x000000ac650b7223 */ /* 0x040fe2000000000b */
[C---:B------:R-:W-:Y:S01]  /*77e0*/  FMUL R15, R98.reuse, R15 ;  /* 0x0000000f620f7220 */ /* 0x040fe20000400000 */
[C---:B------:R-:W-:Y:S01]  /*77f0*/  FFMA R12, R101.reuse, R173, R12 ;  /* 0x000000ad650c7223 */ /* 0x040fe2000000000c */
[C---:B------:R-:W-:Y:S01]  /*7800*/  FMUL R16, R98.reuse, R16 ;  /* 0x0000001062107220 */ /* 0x040fe20000400000 */
[----:B------:R-:W-:Y:S01]  /*7810*/  FFMA R13, R101, R174, R13 ;  /* 0x000000ae650d7223 */ /* 0x000fe2000000000d */
[----:B------:R-:W-:Y:S01]  /*7820*/  SHF.L.U32 R179, R183, 0x10, RZ ;  /* 0x00000010b7b37819 */ /* 0x000fe200000006ff */
[C---:B------:R-:W-:Y:S01]  /*7830*/  FMUL R17, R98.reuse, R17 ;  /* 0x0000001162117220 */ /* 0x040fe20000400000 */
[----:B------:R-:W-:Y:S01]  /*7840*/  FFMA R14, R101, R175, R14 ;  /* 0x000000af650e7223 */ /* 0x000fe2000000000e */
[----:B------:R-:W-:Y:S01]  /*7850*/  LOP3.LUT R180, R183, 0xffff0000, RZ, 0xc0, !PT ;  /* 0xffff0000b7b47812 */ /* 0x000fe200078ec0ff */
[C---:B------:R-:W-:Y:S01]  /*7860*/  FMUL R18, R98.reuse, R18 ;  /* 0x0000001262127220 */ /* 0x040fe20000400000 */
[C---:B------:R-:W-:Y:S01]  /*7870*/  FFMA R15, R101.reuse, R176, R15 ;  /* 0x000000b0650f7223 */ /* 0x040fe2000000000f */
[----:B------:R-:W-:Y:S01]  /*7880*/  FMUL R19, R98, R19 ;  /* 0x0000001362137220 */ /* 0x000fe20000400000 */
[C---:B------:R-:W-:Y:S01]  /*7890*/  FFMA R16, R101.reuse, R177, R16 ;  /* 0x000000b165107223 */ /* 0x040fe20000000010 */
[C---:B------:R-:W-:Y:S01]  /*78a0*/  FFMA R17, R101.reuse, R178, R17 ;  /* 0x000000b265117223 */ /* 0x040fe20000000011 */
[C---:B------:R-:W-:Y:S01]  /*78b0*/  FFMA R18, R101.reuse, R179, R18 ;  /* 0x000000b365127223 */ /* 0x040fe20000000012 */
[----:B------:R-:W-:Y:S01]  /*78c0*/  FFMA R19, R101, R180, R19 ;  /* 0x000000b465137223 */ /* 0x000fe20000000013 */
[----:B------:R-:W-:Y:S01]  /*78d0*/  F2FP.BF16.F32.PACK_AB R169, R7, R6 ;  /* 0x0000000607a9723e */ /* 0x000fe200000010ff */
[----:B------:R-:W-:Y:S01]  /*78e0*/  UIADD3 UR24, UPT, UPT, UR42, 0x1, URZ ;  /* 0x000000012a187890 */ /* 0x000fe2000fffe0ff */
[----:B------:R-:W-:Y:S01]  /*78f0*/  F2FP.BF16.F32.PACK_AB R170, R9, R8 ;  /* 0x0000000809aa723e */ /* 0x000fe200000010ff */
[----:B------:R-:W-:Y:S01]  /*7900*/  BSSY.RECONVERGENT B0, `(.L_x_106) ;  /* 0x000002f000007945 */ /* 0x000fe20003800200 */
[----:B------:R-:W-:Y:S02]  /*7910*/  F2FP.BF16.F32.PACK_AB R171, R11, R10 ;  /* 0x0000000a0bab723e */ /* 0x000fe400000010ff */
[----:B------:R-:W-:Y:S02]  /*7920*/  F2FP.BF16.F32.PACK_AB R172, R13, R12 ;  /* 0x0000000c0dac723e */ /* 0x000fe400000010ff */
[----:B------:R-:W-:Y:S01]  /*7930*/  F2FP.BF16.F32.PACK_AB R173, R15, R14 ;  /* 0x0000000e0fad723e */ /* 0x000fe200000010ff */
[----:B------:R1:W-:Y:S01]  /*7940*/  STSM.16.M88.4 [R182+0x4200], R168 ;  /* 0x004200a8b6007844 */ /* 0x0003e20000000200 */
[----:B------:R-:W-:Y:S02]  /*7950*/  F2FP.BF16.F32.PACK_AB R174, R17, R16 ;  /* 0x0000001011ae723e */ /* 0x000fe400000010ff */
[----:B------:R-:W-:Y:S05]  /*7960*/  F2FP.BF16.F32.PACK_AB R175, R19, R18 ;  /* 0x0000001213af723e */ /* 0x000fea00000010ff */
[----:B------:R1:W-:Y:S01]  /*7970*/  STSM.16.M88.4 [R181+0x4200], R172 ;  /* 0x004200acb5007844 */ /* 0x0003e20000000200 */
[----:B------:R-:W-:Y:S01]  /*7980*/  @!PT LDS RZ, [RZ] ;  /* 0x00000000fffff984 */ /* 0x000fe20000000800 */
[----:B------:R-:W-:Y:S01]  /*7990*/  @!PT LDS RZ, [RZ] ;  /* 0x00000000fffff984 */ /* 0x000fe20000000800 */
[----:B------:R-:W-:Y:S01]  /*79a0*/  @!PT LDS RZ, [RZ] ;  /* 0x00000000fffff984 */ /* 0x000fe20000000800 */
[----:B------:R-:W-:Y:S01]  /*79b0*/  @!PT LDS RZ, [RZ] ;  /* 0x00000000fffff984 */ /* 0x000fe20000000800 */
[----:B------:R2:W-:Y:S07]  /*79c0*/  MEMBAR.ALL.CTA ;  /* 0x0000000000007992 */ /* 0x0005ee0000008000 */
[----:B--2---:R-:W2:Y:S02]  /*79d0*/  FENCE.VIEW.ASYNC.S ;  /* 0x00000000000073c6 */ /* 0x004ea40000000000 */
[----:B--2---:R-:W-:Y:S06]  /*79e0*/  BAR.SYNC.DEFER_BLOCKING 0x1, 0x80 ;  /* 0x0042000000007b1d */ /* 0x004fec0000010000 */
[----:B------:R-:W-:Y:S05]  /*79f0*/  @P0 BRA `(.L_x_107) ;  /* 0x00000000007c0947 */ /* 0x000fea0003800000 */
[----:B------:R-:W-:Y:S01]  /*7a00*/  R2UR UR13, R195 ;  /* 0x00000000c30d72ca */ /* 0x000fe200000e0000 */
[----:B------:R-:W-:Y:S01]  /*7a10*/  UIADD3 UR26, UP0, UPT, UR48, 0x680, URZ ;  /* 0x00000680301a7890 */ /* 0x000fe2000ff1e0ff */
[----:B------:R-:W-:Y:S01]  /*7a20*/  R2UR UR14, R205 ;  /* 0x00000000cd0e72ca */ /* 0x000fe200000e0000 */
[----:B------:R-:W-:Y:S02]  /*7a30*/  UIMAD UR16, UR42, 0x5000, UR40 ;  /* 0x000050002a1078a4 */ /* 0x000fe4000f8e0228 */
[----:B------:R-:W-:Y:S02]  /*7a40*/  UIADD3.X UR27, UPT, UPT, URZ, UR49, URZ, UP0, !UPT ;  /* 0x00000031ff1b7290 */ /* 0x000fe400087fe4ff */
[----:B------:R-:W-:Y:S01]  /*7a50*/  UIADD3 UR12, UPT, UPT, UR16, 0x200, URZ ;  /* 0x00000200100c7890 */ /* 0x000fe2000fffe0ff */
[----:B------:R-:W-:Y:S01]  /*7a60*/  UMOV UR15, UR36 ;  /* 0x00000024000f7c82 */ /* 0x000fe20008000000 */
[----:B------:R-:W-:Y:S01]  /*7a70*/  UIADD3 UR8, UPT, UPT, UR16, 0x1200, URZ ;  /* 0x0000120010087890 */ /* 0x000fe2000fffe0ff */
[----:B------:R-:W-:Y:S03]  /*7a80*/  UMOV UR11, UR36 ;  /* 0x00000024000b7c82 */ /* 0x000fe60008000000 */
[----:B------:R-:W-:Y:S02]  /*7a90*/  UIMAD UR13, UR13, 0xa0, URZ ;  /* 0x000000a00d0d78a4 */ /* 0x000fe4000f8e02ff */
[----:B------:R-:W-:Y:S02]  /*7aa0*/  USHF.L.U32 UR14, UR14, 0x6, URZ ;  /* 0x000000060e0e7899 */ /* 0x000fe400080006ff */
[----:B------:R-:W-:Y:S02]  /*7ab0*/  UIADD3 UR9, UPT, UPT, UR13, 0x20, URZ ;  /* 0x000000200d097890 */ /* 0x000fe4000fffe0ff */
[----:B------:R-:W-:Y:S02]  /*7ac0*/  UIADD3 UR4, UPT, UPT, UR16, 0x2200, URZ ;  /* 0x0000220010047890 */ /* 0x000fe4000fffe0ff */
[----:B------:R-:W-:Y:S01]  /*7ad0*/  UIADD3 UR5, UPT, UPT, UR13, 0x40, URZ ;  /* 0x000000400d057890 */ /* 0x000fe2000fffe0ff */
[----:B------:R-:W-:Y:S02]  /*7ae0*/  UMOV UR10, UR14 ;  /* 0x0000000e000a7c82 */ /* 0x000fe40008000000 */
[----:B------:R2:W-:Y:S01]  /*7af0*/  UTMASTG.3D [UR12], [UR26] ;  /* 0x0000000c1a0073b5 */ /* 0x0005e20008010000 */
[----:B------:R-:W-:Y:S01]  /*7b00*/  UMOV UR7, UR36 ;  /* 0x0000002400077c82 */ /* 0x000fe20008000000 */
[----:B------:R-:W-:Y:S01]  /*7b10*/  UMOV UR6, UR14 ;  /* 0x0000000e00067c82 */ /* 0x000fe20008000000 */
[----:B------:R-:W-:Y:S02]  /*7b20*/  UIADD3 UR20, UPT, UPT, UR16, 0x3200, URZ ;  /* 0x0000320010147890 */ /* 0x000fe4000fffe0ff */
[----:B------:R-:W-:Y:S01]  /*7b30*/  UIADD3 UR21, UPT, UPT, UR13, 0x60, URZ ;  /* 0x000000600d157890 */ /* 0x000fe2000fffe0ff */
[----:B------:R-:W-:Y:S01]  /*7b40*/  UMOV UR23, UR36 ;  /* 0x0000002400177c82 */ /* 0x000fe20008000000 */
[----:B------:R2:W-:Y:S01]  /*7b50*/  UTMASTG.3D [UR8], [UR26] ;  /* 0x000000081a0073b5 */ /* 0x0005e20008010000 */
[----:B------:R-:W-:Y:S01]  /*7b60*/  UMOV UR22, UR14 ;  /* 0x0000000e00167c82 */ /* 0x000fe20008000000 */
[----:B------:R-:W-:Y:S02]  /*7b70*/  UIADD3 UR16, UPT, UPT, UR16, 0x4200, URZ ;  /* 0x0000420010107890 */ /* 0x000fe4000fffe0ff */
[----:B------:R-:W-:Y:S01]  /*7b80*/  UIADD3 UR17, UPT, UPT, UR13, 0x80, URZ ;  /* 0x000000800d117890 */ /* 0x000fe2000fffe0ff */
[----:B------:R-:W-:Y:S01]  /*7b90*/  UMOV UR19, UR36 ;  /* 0x0000002400137c82 */ /* 0x000fe20008000000 */
[----:B------:R-:W-:Y:S01]  /*7ba0*/  UMOV UR18, UR14 ;  /* 0x0000000e00127c82 */ /* 0x000fe20008000000 */
[----:B------:R2:W-:Y:S01]  /*7bb0*/  UTMASTG.3D [UR4], [UR26] ;  /* 0x000000041a0073b5 */ /* 0x0005e20008010000 */
[----:B------:R2:W-:Y:S05]  /*7bc0*/  UTMASTG.3D [UR20], [UR26] ;  /* 0x000000141a0073b5 */ /* 0x0005ea0008010000 */
[----:B------:R2:W-:Y:S02]  /*7bd0*/  UTMASTG.3D [UR16], [UR26] ;  /* 0x000000101a0073b5 */ /* 0x0005e40008010000 */
[----:B--2---:R0:W-:Y:S02]  /*7be0*/  UTMACMDFLUSH ;  /* 0x00000000000079b7 */ /* 0x0041e40000000000 */
.L_x_107:
[----:B------:R-:W-:Y:S05]  /*7bf0*/  BSYNC.RECONVERGENT B0 ;  /* 0x0000000000007941 */ /* 0x000fea0003800200 */
.L_x_106:
[----:B------:R-:W-:Y:S04]  /*7c00*/  BSSY.RECONVERGENT B0, `(.L_x_108) ;  /* 0x0000003000007945 */ /* 0x000fe80003800200 */
[----:B------:R-:W-:Y:S05]  /*7c10*/  @P0 BRA `(.L_x_109) ;  /* 0x0000000000040947 */ /* 0x000fea0003800000 */
[----:B------:R-:W-:Y:S04]  /*7c20*/  DEPBAR.LE SB0, 0x0 ;  /* 0x000080000000791a */ /* 0x000fe80000000000 */
.L_x_109:
[----:B------:R-:W-:Y:S05]  /*7c30*/  BSYNC.RECONVERGENT B0 ;  /* 0x0000000000007941 */ /* 0x000fea0003800200 */
.L_x_108:
[----:B------:R-:W-:Y:S01]  /*7c40*/  BAR.SYNC.DEFER_BLOCKING 0x1, 0x80 ;  /* 0x0042000000007b1d */ /* 0x000fe20000010000 */
[----:B------:R-:W-:Y:S01]  /*7c50*/  UIADD3 UR41, UPT, UPT, UR41, 0x1, URZ ;  /* 0x0000000129297890 */ /* 0x000fe2000fffe0ff */
[----:B------:R-:W-:Y:S03]  /*7c60*/  IADD3 R96, PT, PT, R96, 0x1, RZ ;  /* 0x0000000160607810 */ /* 0x000fe60007ffe0ff */
[----:B------:R-:W-:Y:S09]  /*7c70*/  UISETP.NE.AND UP0, UPT, UR41, URZ, UPT ;  /* 0x000000ff2900728c */ /* 0x000ff2000bf05270 */
[----:B------:R-:W-:Y:S05]  /*7c80*/  BRA.U !UP0, `(.L_x_110) ;  /* 0x0000000108287547 */ /* 0x000fea000b800000 */
[----:B------:R-:W-:Y:S01]  /*7c90*/  ISETP.NE.AND P0, PT, R221, RZ, PT ;  /* 0x000000ffdd00720c */ /* 0x000fe20003f05270 */
[----:B------:R-:W-:Y:S11]  /*7ca0*/  IMAD.U32 R0, RZ, RZ, UR37 ;  /* 0x00000025ff007e24 */ /* 0x000ff6000f8e00ff */
[----:B------:R-:W-:Y:S01]  /*7cb0*/  @!UPT UIADD3 URZ, UPT, UPT, URZ, URZ, URZ ;  /* 0x000000fffffff290 */ /* 0x000fe2000fffe0ff */
[C---:B------:R-:W-:Y:S01]  /*7cc0*/  @P0 LEA R3, R213.reuse, UR40, 0x3 ;  /* 0x00000028d5030c11 */ /* 0x040fe2000f8e18ff */
[----:B------:R-:W-:Y:S04]  /*7cd0*/  VIADD R213, R213, 0x1 ;  /* 0x00000001d5d57836 */ /* 0x000fe80000000000 */
[----:B------:R-:W-:Y:S05]  /*7ce0*/  @P0 VIADD R3, R3, 0xe0 ;  /* 0x000000e003030836 */ /* 0x000fea0000000000 */
[----:B------:R-:W-:Y:S04]  /*7cf0*/  @P0 PRMT R0, R0, 0x654, R3 ;  /* 0x0000065400000816 */ /* 0x000fe80000000003 */
[----:B------:R2:W-:Y:S01]  /*7d00*/  @P0 SYNCS.ARRIVE.TRANS64.RED.A1T0 RZ, [R0+URZ], RZ ;  /* 0x000000ff00ff09a7 */ /* 0x0005e200081004ff */
[C---:B------:R-:W-:Y:S04]  /*7d10*/  ISETP.NE.AND P0, PT, R213.reuse, 0x2, PT ;  /* 0x00000002d500780c */ /* 0x040fe80003f05270 */
[----:B------:R-:W-:Y:S09]  /*7d20*/  SEL R213, R213, RZ, P0 ;  /* 0x000000ffd5d57207 */ /* 0x000ff20000000000 */
.L_x_110:
[----:B------:R-:W-:Y:S01]  /*7d30*/  ISETP.NE.AND P2, PT, R219, RZ, PT ;  /* 0x000000ffdb00720c */ /* 0x000fe20003f45270 */
[----:B------:R-:W-:Y:S01]  /*7d40*/  UISETP.NE.AND UP0, UPT, UR24, 0x2, UPT ;  /* 0x000000021800788c */ /* 0x000fe2000bf05270 */
[----:B------:R-:W-:Y:S01]  /*7d50*/  ISETP.NE.AND P0, PT, R220, 0x2, PT ;  /* 0x00000002dc00780c */ /* 0x000fe20003f05270 */
[----:B------:R-:W-:Y:S01]  /*7d60*/  IMAD.IADD R195, R95, 0x1, R194 ;  /* 0x000000015fc37824 */ /* 0x000fe200078e02c2 */
[----:B------:R-:W-:Y:S01]  /*7d70*/  ISETP.NE.AND P1, PT, R96, 0x4, PT ;  /* 0x000000046000780c */ /* 0x000fe20003f25270 */
[----:B------:R-:W-:Y:S01]  /*7d80*/  USEL UR4, URZ, 0x1, UP0 ;  /* 0x00000001ff047887 */ /* 0x000fe20008000000 */
[----:B------:R-:W-:Y:S01]  /*7d90*/  SEL R3, RZ, 0x1, P0 ;  /* 0x00000001ff037807 */ /* 0x000fe20000000000 */
[----:B------:R-:W-:Y:S01]  /*7da0*/  USEL UR42, UR24, URZ, UP0 ;  /* 0x000000ff182a7287 */ /* 0x000fe20008000000 */
[----:B--2---:R-:W-:Y:S01]  /*7db0*/  SEL R0, RZ, 0x1, P1 ;  /* 0x00000001ff007807 */ /* 0x004fe20000800000 */
[----:B------:R-:W-:Y:S01]  /*7dc0*/  IMAD.IADD R205, R97, 0x1, R204 ;  /* 0x0000000161cd7824 */ /* 0x000fe200078e02cc */
[----:B------:R-:W-:Y:S02]  /*7dd0*/  LOP3.LUT R214, R214, R3, RZ, 0x3c, !PT ;  /* 0x00000003d6d67212 */ /* 0x000fe400078e3cff */
[----:B------:R-:W-:Y:S02]  /*7de0*/  LOP3.LUT R216, R216, UR4, RZ, 0x3c, !PT ;  /* 0x00000004d8d87c12 */ /* 0x000fe4000f8e3cff */
[----:B------:R-:W-:Y:S02]  /*7df0*/  @P2 R2UR UR36, R212 ;  /* 0x00000000d42422ca */ /* 0x000fe400000e0000 */
[----:B------:R-:W-:Y:S02]  /*7e00*/  LOP3.LUT R215, R215, R0, RZ, 0x3c, !PT ;  /* 0x00000000d7d77212 */ /* 0x000fe400078e3cff */
[----:B------:R-:W-:Y:S02]  /*7e10*/  SEL R220, R220, RZ, P0 ;  /* 0x000000ffdcdc7207 */ /* 0x000fe40000000000 */
[----:B------:R-:W-:Y:S01]  /*7e20*/  SEL R96, R96, RZ, P1 ;  /* 0x000000ff60607207 */ /* 0x000fe20000800000 */
[----:B------:R-:W-:Y:S08]  /*7e30*/  @P2 BRA `(.L_x_111) ;  /* 0xffffffd0006c2947 */ /* 0x000ff0000383ffff */
[----:B------:R-:W-:-:S09]  /*7e40*/  UISETP.NE.AND UP0, UPT, UR44, URZ, UPT ;  /* 0x000000ff2c00728c */ /* 0x000fd2000bf05270 */
[----:B------:R-:W-:Y:S05]  /*7e50*/  BRA.U !UP0, `(.L_x_112) ;  /* 0x0000000108487547 */ /* 0x000fea000b800000 */
[----:B------:R-:W2:Y:S02]  /*7e60*/  LDCU.64 UR4, c[0x0][0x890] ;  /* 0x00011200ff0477ac */ /* 0x000ea40008000a00 */
[----:B--2---:R-:W-:-:S04]  /*7e70*/  UISETP.NE.U32.AND UP0, UPT, UR4, URZ, UPT ;  /* 0x000000ff0400728c */ /* 0x004fc8000bf05070 */
[----:B------:R-:W-:-:S09]  /*7e80*/  UISETP.NE.AND.EX UP0, UPT, UR5, URZ, UPT, UP0 ;  /* 0x000000ff0500728c */ /* 0x000fd2000bf05300 */
[----:B------:R-:W-:Y:S05]  /*7e90*/  BRA.U UP0, `(.L_x_113) ;  /* 0x00000001000c7547 */ /* 0x000fea000b800000 */
[----:B------:R-:W-:-:S13]  /*7ea0*/  FSETP.NEU.AND P0, PT, R101, RZ, PT ;  /* 0x000000ff6500720b */ /* 0x000fda0003f0d000 */
[----:B------:R-:W-:Y:S05]  /*7eb0*/  @!P0 EXIT ;  /* 0x000000000000894d */ /* 0x000fea0003800000 */
[----:B------:R-:W-:Y:S05]  /*7ec0*/  BRA `(.L_x_112) ;  /* 0x00000000002c7947 */ /* 0x000fea0003800000 */
.L_x_113:
[----:B------:R-:W-:Y:S01]  /*7ed0*/  LOP3.LUT P0, RZ, R206, 0xff, RZ, 0xc0, !PT ;  /* 0x000000ffceff7812 */ /* 0x000fe2000780c0ff */
[----:B------:R-:W-:-:S12]  /*7ee0*/  BSSY.RECONVERGENT B0, `(.L_x_112) ;  /* 0x0000009000007945 */ /* 0x000fd80003800200 */
[----:B------:R-:W-:Y:S05]  /*7ef0*/  @P0 BRA `(.L_x_114) ;  /* 0x0000000000140947 */ /* 0x000fea0003800000 */
[----:B------:R-:W2:Y:S02]  /*7f00*/  LDCU.64 UR4, c[0x0][0x888] ;  /* 0x00011100ff0477ac */ /* 0x000ea40008000a00 */
[----:B--2---:R-:W-:-:S04]  /*7f10*/  ISETP.NE.U32.AND P0, PT, RZ, UR4, PT ;  /* 0x00000004ff007c0c */ /* 0x004fc8000bf05070 */
[----:B------:R-:W-:-:S13]  /*7f20*/  ISETP.NE.AND.EX P0, PT, RZ, UR5, PT, P0 ;  /* 0x00000005ff007c0c */ /* 0x000fda000bf05300 */
[----:B------:R-:W-:Y:S05]  /*7f30*/  @!P0 EXIT ;  /* 0x000000000000894d */ /* 0x000fea0003800000 */
[----:B------:R-:W-:Y:S05]  /*7f40*/  BRA `(.L_x_115) ;  /* 0x0000000000087947 */ /* 0x000fea0003800000 */
.L_x_114:
[----:B------:R-:W-:-:S13]  /*7f50*/  FSETP.NEU.AND P0, PT, R101, RZ, PT ;  /* 0x000000ff6500720b */ /* 0x000fda0003f0d000 */
[----:B------:R-:W-:Y:S05]  /*7f60*/  @!P0 EXIT ;  /* 0x000000000000894d */ /* 0x000fea0003800000 */
.L_x_115:
[----:B------:R-:W-:Y:S05]  /*7f70*/  BSYNC.RECONVERGENT B0 ;  /* 0x0000000000007941 */ /* 0x000fea0003800200 */
.L_x_112:
[----:B------:R-:W-:-:S04]  /*7f80*/  DEPBAR.LE SB0, 0x0 ;  /* 0x000080000000791a */ /* 0x000fc80000000000 */
[----:B------:R-:W-:Y:S05]  /*7f90*/  EXIT ;  /* 0x000000000000794d */ /* 0x000fea0003800000 */
.L_x_20:
[----:B--2---:R2:W1:Y:S02]  /*7fa0*/  SYNCS.PHASECHK.TRANS64.TRYWAIT P0, [R3+URZ+0x170], R2 ;  /* 0x00017002030075a7 */ /* 0x00446400080011ff */
[----:B-1----:R-:W-:Y:S05]  /*7fb0*/  @!P0 NANOSLEEP.SYNCS 0x989680 ;  /* 0x009896800000895d */ /* 0x002fea0003900000 */
[----:B------:R-:W1:Y:S02]  /*7fc0*/  @!P0 SYNCS.PHASECHK.TRANS64 P0, [R3+URZ+0x170], R2 ;  /* 0x00017002030085a7 */ /* 0x000e6400080010ff */
[----:B-1----:R-:W-:Y:S05]  /*7fd0*/  @!P0 BRA `(.L_x_20) ;  /* 0xfffffffc00f08947 */ /* 0x002fea000383ffff */
[----:B------:R-:W-:Y:S05]  /*7fe0*/  BRA `(.L_x_116) ;  /* 0xffffff9400c47947 */ /* 0x000fea000383ffff */
.L_x_23:
[----:B-1----:R-:W-:Y:S07]  /*7ff0*/  MOV R2, UR33 ;  /* 0x0000002100027c02 */ /* 0x002fee0008000f00 */
.L_x_117:
[----:B-1----:R1:W2:Y:S02]  /*8000*/  SYNCS.PHASECHK.TRANS64.TRYWAIT P0, [R2+URZ+0x68], R5 ;  /* 0x00006805020075a7 */ /* 0x0022a400080011ff */
[----:B--2---:R-:W-:Y:S05]  /*8010*/  @!P0 NANOSLEEP.SYNCS 0x989680 ;  /* 0x009896800000895d */ /* 0x004fea0003900000 */
[----:B------:R-:W2:Y:S02]  /*8020*/  @!P0 SYNCS.PHASECHK.TRANS64 P0, [R2+URZ+0x68], R5 ;  /* 0x00006805020085a7 */ /* 0x000ea400080010ff */
[----:B--2---:R-:W-:Y:S05]  /*8030*/  @!P0 BRA `(.L_x_117) ;  /* 0xfffffffc00f08947 */ /* 0x004fea000383ffff */
[----:B------:R-:W-:Y:S05]  /*8040*/  BRA `(.L_x_22) ;  /* 0xffffff9800147947 */ /* 0x000fea000383ffff */
.L_x_29:
[----:B-1----:R-:W-:Y:S07]  /*8050*/  MOV R2, UR17 ;  /* 0x0000001100027c02 */ /* 0x002fee0008000f00 */
.L_x_118:
[----:B-1----:R1:W2:Y:S02]  /*8060*/  SYNCS.PHASECHK.TRANS64.TRYWAIT P0, [R2+URZ+0x68], R5 ;  /* 0x00006805020075a7 */ /* 0x0022a400080011ff */
[----:B--2---:R-:W-:Y:S05]  /*8070*/  @!P0 NANOSLEEP.SYNCS 0x989680 ;  /* 0x009896800000895d */ /* 0x004fea0003900000 */
[----:B------:R-:W2:Y:S02]  /*8080*/  @!P0 SYNCS.PHASECHK.TRANS64 P0, [R2+URZ+0x68], R5 ;  /* 0x00006805020085a7 */ /* 0x000ea400080010ff */
[----:B--2---:R-:W-:Y:S05]  /*8090*/  @!P0 BRA `(.L_x_118) ;  /* 0xfffffffc00f08947 */ /* 0x004fea000383ffff */
[----:B------:R-:W-:Y:S05]  /*80a0*/  BRA `(.L_x_28) ;  /* 0xffffff9800bc7947 */ /* 0x000fea000383ffff */
.L_x_33:
[----:B-1----:R1:W2:Y:S02]  /*80b0*/  SYNCS.PHASECHK.TRANS64.TRYWAIT P0, [R2+URZ+0x100], R3 ;  /* 0x00010003020075a7 */ /* 0x0022a400080011ff */
[----:B--2---:R-:W-:Y:S05]  /*80c0*/  @!P0 NANOSLEEP.SYNCS 0x989680 ;  /* 0x009896800000895d */ /* 0x004fea0003900000 */
[----:B------:R-:W2:Y:S02]  /*80d0*/  @!P0 SYNCS.PHASECHK.TRANS64 P0, [R2+URZ+0x100], R3 ;  /* 0x00010003020085a7 */ /* 0x000ea400080010ff */
[----:B--2---:R-:W-:Y:S05]  /*80e0*/  @!P0 BRA `(.L_x_33) ;  /* 0xfffffffc00f08947 */ /* 0x004fea000383ffff */
[----:B------:R-:W-:Y:S05]  /*80f0*/  BRA `(.L_x_119) ;  /* 0xffffff9c004c7947 */ /* 0x000fea000383ffff */
.L_x_37:
[----:B----4-:R-:W-:-:S07]  /*8100*/  MOV R0, UR5 ;  /* 0x0000000500007c02 */ /* 0x010fce0008000f00 */
.L_x_120:
[----:B-1----:R1:W2:Y:S02]  /*8110*/  SYNCS.PHASECHK.TRANS64.TRYWAIT P0, [R0+URZ], R3 ;  /* 0x00000003000075a7 */ /* 0x0022a400080011ff */
[----:B--2---:R-:W-:Y:S05]  /*8120*/  @!P0 NANOSLEEP.SYNCS 0x989680 ;  /* 0x009896800000895d */ /* 0x004fea0003900000 */
[----:B------:R-:W2:Y:S02]  /*8130*/  @!P0 SYNCS.PHASECHK.TRANS64 P0, [R0+URZ], R3 ;  /* 0x00000003000085a7 */ /* 0x000ea400080010ff */
[----:B--2---:R-:W-:Y:S05]  /*8140*/  @!P0 BRA `(.L_x_120) ;  /* 0xfffffffc00f08947 */ /* 0x004fea000383ffff */
[----:B------:R-:W-:Y:S05]  /*8150*/  BRA `(.L_x_121) ;  /* 0xffffffa000bc7947 */ /* 0x000fea000383ffff */
.L_x_38:
[----:B----4-:R-:W-:-:S07]  /*8160*/  MOV R0, UR5 ;  /* 0x0000000500007c02 */ /* 0x010fce0008000f00 */
.L_x_122:
[----:B-1----:R1:W2:Y:S02]  /*8170*/  SYNCS.PHASECHK.TRANS64.TRYWAIT P0, [R0+URZ], R3 ;  /* 0x00000003000075a7 */ /* 0x0022a400080011ff */
[----:B--2---:R-:W-:Y:S05]  /*8180*/  @!P0 NANOSLEEP.SYNCS 0x989680 ;  /* 0x009896800000895d */ /* 0x004fea0003900000 */
[----:B------:R-:W2:Y:S02]  /*8190*/  @!P0 SYNCS.PHASECHK.TRANS64 P0, [R0+URZ], R3 ;  /* 0x00000003000085a7 */ /* 0x000ea400080010ff */
[----:B--2---:R-:W-:Y:S05]  /*81a0*/  @!P0 BRA `(.L_x_122) ;  /* 0xfffffffc00f08947 */ /* 0x004fea000383ffff */
[----:B------:R-:W-:Y:S05]  /*81b0*/  BRA `(.L_x_123) ;  /* 0xffffffa000c87947 */ /* 0x000fea000383ffff */
.L_x_39:
[----:B----4-:R-:W-:-:S07]  /*81c0*/  MOV R0, UR5 ;  /* 0x0000000500007c02 */ /* 0x010fce0008000f00 */
.L_x_124:
[----:B-1----:R1:W2:Y:S02]  /*81d0*/  SYNCS.PHASECHK.TRANS64.TRYWAIT P0, [R0+URZ], R3 ;  /* 0x00000003000075a7 */ /* 0x0022a400080011ff */
[----:B--2---:R-:W-:Y:S05]  /*81e0*/  @!P0 NANOSLEEP.SYNCS 0x989680 ;  /* 0x009896800000895d */ /* 0x004fea0003900000 */
[----:B------:R-:W2:Y:S02]  /*81f0*/  @!P0 SYNCS.PHASECHK.TRANS64 P0, [R0+URZ], R3 ;  /* 0x00000003000085a7 */ /* 0x000ea400080010ff */
[----:B--2---:R-:W-:Y:S05]  /*8200*/  @!P0 BRA `(.L_x_124) ;  /* 0xfffffffc00f08947 */ /* 0x004fea000383ffff */
[----:B------:R-:W-:Y:S05]  /*8210*/  BRA `(.L_x_125) ;  /* 0xffffffa000d47947 */ /* 0x000fea000383ffff */
.L_x_40:
[----:B----4-:R-:W-:-:S07]  /*8220*/  MOV R0, UR5 ;  /* 0x0000000500007c02 */ /* 0x010fce0008000f00 */
.L_x_126:
[----:B-1----:R1:W2:Y:S02]  /*8230*/  SYNCS.PHASECHK.TRANS64.TRYWAIT P0, [R0+URZ], R3 ;  /* 0x00000003000075a7 */ /* 0x0022a400080011ff */
[----:B--2---:R-:W-:Y:S05]  /*8240*/  @!P0 NANOSLEEP.SYNCS 0x989680 ;  /* 0x009896800000895d */ /* 0x004fea0003900000 */
[----:B------:R-:W2:Y:S02]  /*8250*/  @!P0 SYNCS.PHASECHK.TRANS64 P0, [R0+URZ], R3 ;  /* 0x00000003000085a7 */ /* 0x000ea400080010ff */
[----:B--2---:R-:W-:Y:S05]  /*8260*/  @!P0 BRA `(.L_x_126) ;  /* 0xfffffffc00f08947 */ /* 0x004fea000383ffff */
[----:B------:R-:W-:Y:S05]  /*8270*/  BRA `(.L_x_127) ;  /* 0xffffffa000e07947 */ /* 0x000fea000383ffff */
.L_x_41:
[----:B----4-:R-:W-:-:S07]  /*8280*/  MOV R0, UR5 ;  /* 0x0000000500007c02 */ /* 0x010fce0008000f00 */
.L_x_128:
[----:B-1----:R1:W2:Y:S02]  /*8290*/  SYNCS.PHASECHK.TRANS64.TRYWAIT P0, [R0+URZ], R3 ;  /* 0x00000003000075a7 */ /* 0x0022a400080011ff */
[----:B--2---:R-:W-:Y:S05]  /*82a0*/  @!P0 NANOSLEEP.SYNCS 0x989680 ;  /* 0x009896800000895d */ /* 0x004fea0003900000 */
[----:B------:R-:W2:Y:S02]  /*82b0*/  @!P0 SYNCS.PHASECHK.TRANS64 P0, [R0+URZ], R3 ;  /* 0x00000003000085a7 */ /* 0x000ea400080010ff */
[----:B--2---:R-:W-:Y:S05]  /*82c0*/  @!P0 BRA `(.L_x_128) ;  /* 0xfffffffc00f08947 */ /* 0x004fea000383ffff */
[----:B------:R-:W-:Y:S05]  /*82d0*/  BRA `(.L_x_129) ;  /* 0xffffffa000ec7947 */ /* 0x000fea000383ffff */
.L_x_42:
[----:B----4-:R-:W-:-:S07]  /*82e0*/  MOV R0, UR5 ;  /* 0x0000000500007c02 */ /* 0x010fce0008000f00 */
.L_x_130:
[----:B-1----:R1:W2:Y:S02]  /*82f0*/  SYNCS.PHASECHK.TRANS64.TRYWAIT P0, [R0+URZ], R3 ;  /* 0x00000003000075a7 */ /* 0x0022a400080011ff */
[----:B--2---:R-:W-:Y:S05]  /*8300*/  @!P0 NANOSLEEP.SYNCS 0x989680 ;  /* 0x009896800000895d */ /* 0x004fea0003900000 */
[----:B------:R-:W2:Y:S02]  /*8310*/  @!P0 SYNCS.PHASECHK.TRANS64 P0, [R0+URZ], R3 ;  /* 0x00000003000085a7 */ /* 0x000ea400080010ff */
[----:B--2---:R-:W-:Y:S05]  /*8320*/  @!P0 BRA `(.L_x_130) ;  /* 0xfffffffc00f08947 */ /* 0x004fea000383ffff */
[----:B------:R-:W-:Y:S05]  /*8330*/  BRA `(.L_x_131) ;  /* 0xffffffa000f87947 */ /* 0x000fea000383ffff */
.L_x_43:
[----:B----4-:R-:W-:-:S07]  /*8340*/  MOV R0, UR5 ;  /* 0x0000000500007c02 */ /* 0x010fce0008000f00 */
.L_x_132:
[----:B-1----:R1:W2:Y:S02]  /*8350*/  SYNCS.PHASECHK.TRANS64.TRYWAIT P0, [R0+URZ], R3 ;  /* 0x00000003000075a7 */ /* 0x0022a400080011ff */
[----:B--2---:R-:W-:Y:S05]  /*8360*/  @!P0 NANOSLEEP.SYNCS 0x989680 ;  /* 0x009896800000895d */ /* 0x004fea0003900000 */
[----:B------:R-:W2:Y:S02]  /*8370*/  @!P0 SYNCS.PHASECHK.TRANS64 P0, [R0+URZ], R3 ;  /* 0x00000003000085a7 */ /* 0x000ea400080010ff */
[----:B--2---:R-:W-:Y:S05]  /*8380*/  @!P0 BRA `(.L_x_132) ;  /* 0xfffffffc00f08947 */ /* 0x004fea000383ffff */
[----:B------:R-:W-:Y:S05]  /*8390*/  BRA `(.L_x_133) ;  /* 0xffffffa400047947 */ /* 0x000fea000383ffff */
.L_x_44:
[----:B----4-:R-:W-:-:S07]  /*83a0*/  MOV R0, UR5 ;  /* 0x0000000500007c02 */ /* 0x010fce0008000f00 */
.L_x_134:
[----:B-1----:R1:W2:Y:S02]  /*83b0*/  SYNCS.PHASECHK.TRANS64.TRYWAIT P0, [R0+URZ], R3 ;  /* 0x00000003000075a7 */ /* 0x0022a400080011ff */
[----:B--2---:R-:W-:Y:S05]  /*83c0*/  @!P0 NANOSLEEP.SYNCS 0x989680 ;  /* 0x009896800000895d */ /* 0x004fea0003900000 */
[----:B------:R-:W2:Y:S02]  /*83d0*/  @!P0 SYNCS.PHASECHK.TRANS64 P0, [R0+URZ], R3 ;  /* 0x00000003000085a7 */ /* 0x000ea400080010ff */
[----:B--2---:R-:W-:Y:S05]  /*83e0*/  @!P0 BRA `(.L_x_134) ;  /* 0xfffffffc00f08947 */ /* 0x004fea000383ffff */
[----:B------:R-:W-:Y:S05]  /*83f0*/  BRA `(.L_x_135) ;  /* 0xffffffa400107947 */ /* 0x000fea000383ffff */
.L_x_45:
[----:B----4-:R-:W-:-:S07]  /*8400*/  MOV R0, UR5 ;  /* 0x0000000500007c02 */ /* 0x010fce0008000f00 */
.L_x_136:
[----:B-1----:R1:W2:Y:S02]  /*8410*/  SYNCS.PHASECHK.TRANS64.TRYWAIT P0, [R0+URZ], R3 ;  /* 0x00000003000075a7 */ /* 0x0022a400080011ff */
[----:B--2---:R-:W-:Y:S05]  /*8420*/  @!P0 NANOSLEEP.SYNCS 0x989680 ;  /* 0x009896800000895d */ /* 0x004fea0003900000 */
[----:B------:R-:W2:Y:S02]  /*8430*/  @!P0 SYNCS.PHASECHK.TRANS64 P0, [R0+URZ], R3 ;  /* 0x00000003000085a7 */ /* 0x000ea400080010ff */
[----:B--2---:R-:W-:Y:S05]  /*8440*/  @!P0 BRA `(.L_x_136) ;  /* 0xfffffffc00f08947 */ /* 0x004fea000383ffff */
[----:B------:R-:W-:Y:S05]  /*8450*/  BRA `(.L_x_137) ;  /* 0xffffffa4001c7947 */ /* 0x000fea000383ffff */
.L_x_46:
[----:B----4-:R-:W-:-:S07]  /*8460*/  MOV R0, UR5 ;  /* 0x0000000500007c02 */ /* 0x010fce0008000f00 */
.L_x_138:
[----:B-1----:R1:W2:Y:S02]  /*8470*/  SYNCS.PHASECHK.TRANS64.TRYWAIT P0, [R0+URZ], R3 ;  /* 0x00000003000075a7 */ /* 0x0022a400080011ff */
[----:B--2---:R-:W-:Y:S05]  /*8480*/  @!P0 NANOSLEEP.SYNCS 0x989680 ;  /* 0x009896800000895d */ /* 0x004fea0003900000 */
[----:B------:R-:W2:Y:S02]  /*8490*/  @!P0 SYNCS.PHASECHK.TRANS64 P0, [R0+URZ], R3 ;  /* 0x00000003000085a7 */ /* 0x000ea400080010ff */
[----:B--2---:R-:W-:Y:S05]  /*84a0*/  @!P0 BRA `(.L_x_138) ;  /* 0xfffffffc00f08947 */ /* 0x004fea000383ffff */
[----:B------:R-:W-:Y:S05]  /*84b0*/  BRA `(.L_x_139) ;  /* 0xffffffa400287947 */ /* 0x000fea000383ffff */
.L_x_47:
[----:B----4-:R-:W-:-:S07]  /*84c0*/  MOV R0, UR5 ;  /* 0x0000000500007c02 */ /* 0x010fce0008000f00 */
.L_x_140:
[----:B-1----:R1:W2:Y:S02]  /*84d0*/  SYNCS.PHASECHK.TRANS64.TRYWAIT P0, [R0+URZ], R3 ;  /* 0x00000003000075a7 */ /* 0x0022a400080011ff */
[----:B--2---:R-:W-:Y:S05]  /*84e0*/  @!P0 NANOSLEEP.SYNCS 0x989680 ;  /* 0x009896800000895d */ /* 0x004fea0003900000 */
[----:B------:R-:W2:Y:S02]  /*84f0*/  @!P0 SYNCS.PHASECHK.TRANS64 P0, [R0+URZ], R3 ;  /* 0x00000003000085a7 */ /* 0x000ea400080010ff */
[----:B--2---:R-:W-:Y:S05]  /*8500*/  @!P0 BRA `(.L_x_140) ;  /* 0xfffffffc00f08947 */ /* 0x004fea000383ffff */
[----:B------:R-:W-:Y:S05]  /*8510*/  BRA `(.L_x_141) ;  /* 0xffffffa400347947 */ /* 0x000fea000383ffff */
.L_x_48:
[----:B----4-:R-:W-:-:S07]  /*8520*/  MOV R0, UR5 ;  /* 0x0000000500007c02 */ /* 0x010fce0008000f00 */
.L_x_142:
[----:B-1----:R1:W2:Y:S02]  /*8530*/  SYNCS.PHASECHK.TRANS64.TRYWAIT P0, [R0+URZ], R3 ;  /* 0x00000003000075a7 */ /* 0x0022a400080011ff */
[----:B--2---:R-:W-:Y:S05]  /*8540*/  @!P0 NANOSLEEP.SYNCS 0x989680 ;  /* 0x009896800000895d */ /* 0x004fea0003900000 */
[----:B------:R-:W2:Y:S02]  /*8550*/  @!P0 SYNCS.PHASECHK.TRANS64 P0, [R0+URZ], R3 ;  /* 0x00000003000085a7 */ /* 0x000ea400080010ff */
[----:B--2---:R-:W-:Y:S05]  /*8560*/  @!P0 BRA `(.L_x_142) ;  /* 0xfffffffc00f08947 */ /* 0x004fea000383ffff */
[----:B------:R-:W-:Y:S05]  /*8570*/  BRA `(.L_x_143) ;  /* 0xffffffa400407947 */ /* 0x000fea000383ffff */
.L_x_51:
[----:B-1----:R1:W2:Y:S02]  /*8580*/  SYNCS.PHASECHK.TRANS64.TRYWAIT P0, [R0+URZ+0x160], R5 ;  /* 0x00016005000075a7 */ /* 0x0022a400080011ff */
[----:B--2---:R-:W-:Y:S05]  /*8590*/  @!P0 NANOSLEEP.SYNCS 0x989680 ;  /* 0x009896800000895d */ /* 0x004fea0003900000 */
[----:B------:R-:W2:Y:S02]  /*85a0*/  @!P0 SYNCS.PHASECHK.TRANS64 P0, [R0+URZ+0x160], R5 ;  /* 0x00016005000085a7 */ /* 0x000ea400080010ff */
[----:B--2---:R-:W-:Y:S05]  /*85b0*/  @!P0 BRA `(.L_x_51) ;  /* 0xfffffffc00f08947 */ /* 0x004fea000383ffff */
[----:B------:R-:W-:Y:S05]  /*85c0*/  BRA `(.L_x_144) ;  /* 0xffffffa4009c7947 */ /* 0x000fea000383ffff */
.L_x_52:
[----:B------:R-:W-:-:S07]  /*85d0*/  MOV R0, UR5 ;  /* 0x0000000500007c02 */ /* 0x000fce0008000f00 */
.L_x_145:
[----:B-1----:R1:W2:Y:S02]  /*85e0*/  SYNCS.PHASECHK.TRANS64.TRYWAIT P0, [R0+URZ+0x110], R5 ;  /* 0x00011005000075a7 */ /* 0x0022a400080011ff */
[----:B--2---:R-:W-:Y:S05]  /*85f0*/  @!P0 NANOSLEEP.SYNCS 0x989680 ;  /* 0x009896800000895d */ /* 0x004fea0003900000 */
[----:B------:R-:W2:Y:S02]  /*8600*/  @!P0 SYNCS.PHASECHK.TRANS64 P0, [R0+URZ+0x110], R5 ;  /* 0x00011005000085a7 */ /* 0x000ea400080010ff */
[----:B--2---:R-:W-:Y:S05]  /*8610*/  @!P0 BRA `(.L_x_145) ;  /* 0xfffffffc00f08947 */ /* 0x004fea000383ffff */
[----:B------:R-:W-:Y:S05]  /*8620*/  BRA `(.L_x_146) ;  /* 0xffffffa400ac7947 */ /* 0x000fea000383ffff */
.L_x_53:
[----:B-1----:R1:W2:Y:S02]  /*8630*/  SYNCS.PHASECHK.TRANS64.TRYWAIT P1, [R0+URZ+0x100], R5 ;  /* 0x00010005000075a7 */ /* 0x0022a400080211ff */
[----:B--2---:R-:W-:Y:S05]  /*8640*/  @!P1 NANOSLEEP.SYNCS 0x989680 ;  /* 0x009896800000995d */ /* 0x004fea0003900000 */
[----:B------:R-:W2:Y:S02]  /*8650*/  @!P1 SYNCS.PHASECHK.TRANS64 P1, [R0+URZ+0x100], R5 ;  /* 0x00010005000095a7 */ /* 0x000ea400080210ff */
[----:B--2---:R-:W-:Y:S05]  /*8660*/  @!P1 BRA `(.L_x_53) ;  /* 0xfffffffc00f09947 */ /* 0x004fea000383ffff */
[----:B------:R-:W-:Y:S05]  /*8670*/  BRA `(.L_x_147) ;  /* 0xffffffa400dc7947 */ /* 0x000fea000383ffff */
.L_x_56:
[----:B------:R-:W-:-:S07]  /*8680*/  MOV R0, UR5 ;  /* 0x0000000500007c02 */ /* 0x000fce0008000f00 */
.L_x_148:
[----:B-1----:R1:W2:Y:S02]  /*8690*/  SYNCS.PHASECHK.TRANS64.TRYWAIT P0, [R0+URZ+0x110], R3 ;  /* 0x00011003000075a7 */ /* 0x0022a400080011ff */
[----:B--2---:R-:W-:Y:S05]  /*86a0*/  @!P0 NANOSLEEP.SYNCS 0x989680 ;  /* 0x009896800000895d */ /* 0x004fea0003900000 */
[----:B------:R-:W2:Y:S02]  /*86b0*/  @!P0 SYNCS.PHASECHK.TRANS64 P0, [R0+URZ+0x110], R3 ;  /* 0x00011003000085a7 */ /* 0x000ea400080010ff */
[----:B--2---:R-:W-:Y:S05]  /*86c0*/  @!P0 BRA `(.L_x_148) ;  /* 0xfffffffc00f08947 */ /* 0x004fea000383ffff */
[----:B------:R-:W-:Y:S05]  /*86d0*/  BRA `(.L_x_55) ;  /* 0xffffffa800307947 */ /* 0x000fea000383ffff */
.L_x_63:
[----:B-1----:R1:W2:Y:S02]  /*86e0*/  SYNCS.PHASECHK.TRANS64.TRYWAIT P1, [R0+URZ+0x100], R5 ;  /* 0x00010005000075a7 */ /* 0x0022a400080211ff */
[----:B--2---:R-:W-:Y:S05]  /*86f0*/  @!P1 NANOSLEEP.SYNCS 0x989680 ;  /* 0x009896800000995d */ /* 0x004fea0003900000 */
[----:B------:R-:W2:Y:S02]  /*8700*/  @!P1 SYNCS.PHASECHK.TRANS64 P1, [R0+URZ+0x100], R5 ;  /* 0x00010005000095a7 */ /* 0x000ea400080210ff */
[----:B--2---:R-:W-:Y:S05]  /*8710*/  @!P1 BRA `(.L_x_63) ;  /* 0xfffffffc00f09947 */ /* 0x004fea000383ffff */
[----:B------:R-:W-:Y:S05]  /*8720*/  BRA `(.L_x_149) ;  /* 0xffffffac00907947 */ /* 0x000fea000383ffff */
.L_x_64:
[----:B------:R-:W-:-:S07]  /*8730*/  MOV R3, UR14 ;  /* 0x0000000e00037c02 */ /* 0x000fce0008000f00 */
.L_x_150:
[----:B-1----:R1:W2:Y:S02]  /*8740*/  SYNCS.PHASECHK.TRANS64.TRYWAIT P0, [R3+URZ+0x140], R0 ;  /* 0x00014000030075a7 */ /* 0x0022a400080011ff */
[----:B--2---:R-:W-:Y:S05]  /*8750*/  @!P0 NANOSLEEP.SYNCS 0x989680 ;  /* 0x009896800000895d */ /* 0x004fea0003900000 */
[----:B------:R-:W2:Y:S02]  /*8760*/  @!P0 SYNCS.PHASECHK.TRANS64 P0, [R3+URZ+0x140], R0 ;  /* 0x00014000030085a7 */ /* 0x000ea400080010ff */
[----:B--2---:R-:W-:Y:S05]  /*8770*/  @!P0 BRA `(.L_x_150) ;  /* 0xfffffffc00f08947 */ /* 0x004fea000383ffff */
[----:B------:R-:W-:Y:S05]  /*8780*/  BRA `(.L_x_151) ;  /* 0xffffffac00dc7947 */ /* 0x000fea000383ffff */
.L_x_67:
[----:B------:R-:W-:Y:S07]  /*8790*/  MOV R0, UR7 ;  /* 0x0000000700007c02 */ /* 0x000fee0008000f00 */
.L_x_152:
[----:B-1----:R1:W2:Y:S02]  /*87a0*/  SYNCS.PHASECHK.TRANS64.TRYWAIT P0, [R0+URZ], R3 ;  /* 0x00000003000075a7 */ /* 0x0022a400080011ff */
[----:B--2---:R-:W-:Y:S05]  /*87b0*/  @!P0 NANOSLEEP.SYNCS 0x989680 ;  /* 0x009896800000895d */ /* 0x004fea0003900000 */
[----:B------:R-:W2:Y:S02]  /*87c0*/  @!P0 SYNCS.PHASECHK.TRANS64 P0, [R0+URZ], R3 ;  /* 0x00000003000085a7 */ /* 0x000ea400080010ff */
[----:B--2---:R-:W-:Y:S05]  /*87d0*/  @!P0 BRA `(.L_x_152) ;  /* 0xfffffffc00f08947 */ /* 0x004fea000383ffff */
[----:B------:R-:W-:Y:S05]  /*87e0*/  BRA `(.L_x_66) ;  /* 0xffffffac00f87947 */ /* 0x000fea000383ffff */
.L_x_70:
[----:B------:R-:W-:-:S07]  /*87f0*/  MOV R0, UR5 ;  /* 0x0000000500007c02 */ /* 0x000fce0008000f00 */
.L_x_153:
[----:B--2---:R2:W3:Y:S02]  /*8800*/  SYNCS.PHASECHK.TRANS64.TRYWAIT P0, [R0+URZ], R3 ;  /* 0x00000003000075a7 */ /* 0x0044e400080011ff */
[----:B---3--:R-:W-:Y:S05]  /*8810*/  @!P0 NANOSLEEP.SYNCS 0x989680 ;  /* 0x009896800000895d */ /* 0x008fea0003900000 */
[----:B------:R-:W3:Y:S02]  /*8820*/  @!P0 SYNCS.PHASECHK.TRANS64 P0, [R0+URZ], R3 ;  /* 0x00000003000085a7 */ /* 0x000ee400080010ff */
[----:B---3--:R-:W-:Y:S05]  /*8830*/  @!P0 BRA `(.L_x_153) ;  /* 0xfffffffc00f08947 */ /* 0x008fea000383ffff */
[----:B------:R-:W-:Y:S05]  /*8840*/  BRA `(.L_x_154) ;  /* 0xffffffb000ac7947 */ /* 0x000fea000383ffff */
.L_x_71:
[----:B------:R-:W-:-:S07]  /*8850*/  MOV R0, UR5 ;  /* 0x0000000500007c02 */ /* 0x000fce0008000f00 */
.L_x_155:
[----:B--2---:R2:W3:Y:S02]  /*8860*/  SYNCS.PHASECHK.TRANS64.TRYWAIT P0, [R0+URZ], R3 ;  /* 0x00000003000075a7 */ /* 0x0044e400080011ff */
[----:B---3--:R-:W-:Y:S05]  /*8870*/  @!P0 NANOSLEEP.SYNCS 0x989680 ;  /* 0x009896800000895d */ /* 0x008fea0003900000 */
[----:B------:R-:W3:Y:S02]  /*8880*/  @!P0 SYNCS.PHASECHK.TRANS64 P0, [R0+URZ], R3 ;  /* 0x00000003000085a7 */ /* 0x000ee400080010ff */
[----:B---3--:R-:W-:Y:S05]  /*8890*/  @!P0 BRA `(.L_x_155) ;  /* 0xfffffffc00f08947 */ /* 0x008fea000383ffff */
[----:B------:R-:W-:Y:S05]  /*88a0*/  BRA `(.L_x_156) ;  /* 0xffffffb000b87947 */ /* 0x000fea000383ffff */
.L_x_72:
[----:B------:R-:W-:-:S07]  /*88b0*/  MOV R0, UR5 ;  /* 0x0000000500007c02 */ /* 0x000fce0008000f00 */
.L_x_157:
[----:B--2---:R2:W3:Y:S02]  /*88c0*/  SYNCS.PHASECHK.TRANS64.TRYWAIT P0, [R0+URZ], R3 ;  /* 0x00000003000075a7 */ /* 0x0044e400080011ff */
[----:B---3--:R-:W-:Y:S05]  /*88d0*/  @!P0 NANOSLEEP.SYNCS 0x989680 ;  /* 0x009896800000895d */ /* 0x008fea0003900000 */
[----:B------:R-:W3:Y:S02]  /*88e0*/  @!P0 SYNCS.PHASECHK.TRANS64 P0, [R0+URZ], R3 ;  /* 0x00000003000085a7 */ /* 0x000ee400080010ff */
[----:B---3--:R-:W-:Y:S05]  /*88f0*/  @!P0 BRA `(.L_x_157) ;  /* 0xfffffffc00f08947 */ /* 0x008fea000383ffff */
[----:B------:R-:W-:Y:S05]  /*8900*/  BRA `(.L_x_158) ;  /* 0xffffffb000c47947 */ /* 0x000fea000383ffff */
.L_x_73:
[----:B------:R-:W-:-:S07]  /*8910*/  MOV R0, UR6 ;  /* 0x0000000600007c02 */ /* 0x000fce0008000f00 */
.L_x_159:
[----:B--2---:R2:W3:Y:S02]  /*8920*/  SYNCS.PHASECHK.TRANS64.TRYWAIT P0, [R0+URZ], R3 ;  /* 0x00000003000075a7 */ /* 0x0044e400080011ff */
[----:B---3--:R-:W-:Y:S05]  /*8930*/  @!P0 NANOSLEEP.SYNCS 0x989680 ;  /* 0x009896800000895d */ /* 0x008fea0003900000 */
[----:B------:R-:W3:Y:S02]  /*8940*/  @!P0 SYNCS.PHASECHK.TRANS64 P0, [R0+URZ], R3 ;  /* 0x00000003000085a7 */ /* 0x000ee400080010ff */
[----:B---3--:R-:W-:Y:S05]  /*8950*/  @!P0 BRA `(.L_x_159) ;  /* 0xfffffffc00f08947 */ /* 0x008fea000383ffff */
[----:B------:R-:W-:Y:S05]  /*8960*/  BRA `(.L_x_160) ;  /* 0xffffffb000d07947 */ /* 0x000fea000383ffff */
.L_x_78:
[----:B--2---:R2:W3:Y:S02]  /*8970*/  SYNCS.PHASECHK.TRANS64.TRYWAIT P0, [R0+URZ+0x100], R3 ;  /* 0x00010003000075a7 */ /* 0x0044e400080011ff */
[----:B---3--:R-:W-:Y:S05]  /*8980*/  @!P0 NANOSLEEP.SYNCS 0x989680 ;  /* 0x009896800000895d */ /* 0x008fea0003900000 */
[----:B------:R-:W3:Y:S02]  /*8990*/  @!P0 SYNCS.PHASECHK.TRANS64 P0, [R0+URZ+0x100], R3 ;  /* 0x00010003000085a7 */ /* 0x000ee400080010ff */
[----:B---3--:R-:W-:Y:S05]  /*89a0*/  @!P0 BRA `(.L_x_78) ;  /* 0xfffffffc00f08947 */ /* 0x008fea000383ffff */
[----:B------:R-:W-:Y:S05]  /*89b0*/  BRA `(.L_x_161) ;  /* 0xffffffb400cc7947 */ /* 0x000fea000383ffff */
.L_x_81:
[----:B------:R-:W-:Y:S07]  /*89c0*/  MOV R0, UR4 ;  /* 0x0000000400007c02 */ /* 0x000fee0008000f00 */
.L_x_162:
[----:B--2---:R2:W3:Y:S02]  /*89d0*/  SYNCS.PHASECHK.TRANS64.TRYWAIT P0, [R0+URZ+0xf8], R3 ;  /* 0x0000f803000075a7 */ /* 0x0044e400080011ff */
[----:B---3--:R-:W-:Y:S05]  /*89e0*/  @!P0 NANOSLEEP.SYNCS 0x989680 ;  /* 0x009896800000895d */ /* 0x008fea0003900000 */
[----:B------:R-:W3:Y:S02]  /*89f0*/  @!P0 SYNCS.PHASECHK.TRANS64 P0, [R0+URZ+0xf8], R3 ;  /* 0x0000f803000085a7 */ /* 0x000ee400080010ff */
[----:B---3--:R-:W-:Y:S05]  /*8a00*/  @!P0 BRA `(.L_x_162) ;  /* 0xfffffffc00f08947 */ /* 0x008fea000383ffff */
[----:B------:R-:W-:Y:S05]  /*8a10*/  BRA `(.L_x_80) ;  /* 0xffffffb800b47947 */ /* 0x000fea000383ffff */
.L_x_84:
[----:B------:R-:W-:Y:S07]  /*8a20*/  MOV R3, UR13 ;  /* 0x0000000d00037c02 */ /* 0x000fee0008000f00 */
.L_x_163:
[----:B-1----:R1:W2:Y:S02]  /*8a30*/  SYNCS.PHASECHK.TRANS64.TRYWAIT P3, [R3+URZ+0xe0], R12 ;  /* 0x0000e00c030075a7 */ /* 0x0022a400080611ff */
[----:B--2---:R-:W-:Y:S05]  /*8a40*/  @!P3 NANOSLEEP.SYNCS 0x989680 ;  /* 0x009896800000b95d */ /* 0x004fea0003900000 */
[----:B------:R-:W2:Y:S02]  /*8a50*/  @!P3 SYNCS.PHASECHK.TRANS64 P3, [R3+URZ+0xe0], R12 ;  /* 0x0000e00c0300b5a7 */ /* 0x000ea400080610ff */
[----:B--2---:R-:W-:Y:S05]  /*8a60*/  @!P3 BRA `(.L_x_163) ;  /* 0xfffffffc00f0b947 */ /* 0x004fea000383ffff */
[----:B------:R-:W-:Y:S05]  /*8a70*/  BRA `(.L_x_164) ;  /* 0xffffffbc00507947 */ /* 0x000fea000383ffff */
.L_x_86:
[----:B------:R-:W-:-:S07]  /*8a80*/  MOV R0, UR4 ;  /* 0x0000000400007c02 */ /* 0x000fce0008000f00 */
.L_x_165:
[----:B-1----:R1:W2:Y:S02]  /*8a90*/  SYNCS.PHASECHK.TRANS64.TRYWAIT P0, [R0+URZ], R3 ;  /* 0x00000003000075a7 */ /* 0x0022a400080011ff */
[----:B--2---:R-:W-:Y:S05]  /*8aa0*/  @!P0 NANOSLEEP.SYNCS 0x989680 ;  /* 0x009896800000895d */ /* 0x004fea0003900000 */
[----:B------:R-:W2:Y:S02]  /*8ab0*/  @!P0 SYNCS.PHASECHK.TRANS64 P0, [R0+URZ], R3 ;  /* 0x00000003000085a7 */ /* 0x000ea400080010ff */
[----:B--2---:R-:W-:Y:S05]  /*8ac0*/  @!P0 BRA `(.L_x_165) ;  /* 0xfffffffc00f08947 */ /* 0x004fea000383ffff */
[----:B------:R-:W-:Y:S05]  /*8ad0*/  BRA `(.L_x_166) ;  /* 0xffffffc000547947 */ /* 0x000fea000383ffff */
.L_x_88:
[----:B--2---:R2:W4:Y:S02]  /*8ae0*/  SYNCS.PHASECHK.TRANS64.TRYWAIT P0, [R0+URZ+0x100], R3 ;  /* 0x00010003000075a7 */ /* 0x00452400080011ff */
[----:B----4-:R-:W-:Y:S05]  /*8af0*/  @!P0 NANOSLEEP.SYNCS 0x989680 ;  /* 0x009896800000895d */ /* 0x010fea0003900000 */
[----:B------:R-:W4:Y:S02]  /*8b00*/  @!P0 SYNCS.PHASECHK.TRANS64 P0, [R0+URZ+0x100], R3 ;  /* 0x00010003000085a7 */ /* 0x000f2400080010ff */
[----:B----4-:R-:W-:Y:S05]  /*8b10*/  @!P0 BRA `(.L_x_88) ;  /* 0xfffffffc00f08947 */ /* 0x010fea000383ffff */
[----:B------:R-:W-:Y:S05]  /*8b20*/  BRA `(.L_x_167) ;  /* 0xffffffc400447947 */ /* 0x000fea000383ffff */
.L_x_98:
[----:B-1----:R1:W2:Y:S02]  /*8b30*/  SYNCS.PHASECHK.TRANS64.TRYWAIT P0, [R0+URZ+0xd0], R3 ;  /* 0x0000d003000075a7 */ /* 0x0022a400080011ff */
[----:B--2---:R-:W-:Y:S05]  /*8b40*/  @!P0 NANOSLEEP.SYNCS 0x989680 ;  /* 0x009896800000895d */ /* 0x004fea0003900000 */
[----:B------:R-:W2:Y:S02]  /*8b50*/  @!P0 SYNCS.PHASECHK.TRANS64 P0, [R0+URZ+0xd0], R3 ;  /* 0x0000d003000085a7 */ /* 0x000ea400080010ff */
[----:B--2---:R-:W-:Y:S05]  /*8b60*/  @!P0 BRA `(.L_x_98) ;  /* 0xfffffffc00f08947 */ /* 0x004fea000383ffff */
[----:B------:R-:W-:Y:S05]  /*8b70*/  BRA `(.L_x_97) ;  /* 0xffffffd000447947 */ /* 0x000fea000383ffff */
.L_x_100:
[----:B-1----:R1:W4:Y:S02]  /*8b80*/  SYNCS.PHASECHK.TRANS64.TRYWAIT P1, [R160+URZ+0x120], R9 ;  /* 0x00012009a00075a7 */ /* 0x00232400080211ff */
[----:B----4-:R-:W-:Y:S05]  /*8b90*/  @!P1 NANOSLEEP.SYNCS 0x989680 ;  /* 0x009896800000995d */ /* 0x010fea0003900000 */
[----:B------:R-:W4:Y:S02]  /*8ba0*/  @!P1 SYNCS.PHASECHK.TRANS64 P1, [R160+URZ+0x120], R9 ;  /* 0x00012009a00095a7 */ /* 0x000f2400080210ff */
[----:B----4-:R-:W-:Y:S05]  /*8bb0*/  @!P1 BRA `(.L_x_100) ;  /* 0xfffffffc00f09947 */ /* 0x010fea000383ffff */
[----:B------:R-:W-:Y:S05]  /*8bc0*/  BRA `(.L_x_99) ;  /* 0xffffffd000f47947 */ /* 0x000fea000383ffff */
        .weak           $__internal_0_$__cuda_sm10x_tcgen05_guardrail_trap_col_being_dealloced_not_returned_by_alloc
        .type           $__internal_0_$__cuda_sm10x_tcgen05_guardrail_trap_col_being_dealloced_not_returned_by_alloc,@function
        .size           $__internal_0_$__cuda_sm10x_tcgen05_guardrail_trap_col_being_dealloced_not_returned_by_alloc,($__internal_1_$__cuda_sm10x_tcgen05_guardrail_trap_phase_invalid_during_alloc - $__internal_0_$__cuda_sm10x_tcgen05_guardrail_trap_col_being_dealloced_not_returned_by_alloc)
$__internal_0_$__cuda_sm10x_tcgen05_guardrail_trap_col_being_dealloced_not_returned_by_alloc:
[----:B------:R-:W-:Y:S05]  /*8bd0*/  BPT.TRAP 0x1 ;  /* 0x000000040000795c */ /* 0x000fea0000300000 */
[----:B------:R-:W-:-:S04]  /*8be0*/  HFMA2 R3, -RZ, RZ, 0, 0 ;  /* 0x00000000ff037431 */ /* 0x000fc800000001ff */
[----:B------:R-:W-:Y:S05]  /*8bf0*/  RET.REL.NODEC R2 `(_ZN7cutlass13device_kernelINS_4gemm6kernel13GemmUniversalIN4cute5tupleIJiiiiEEENS1_10collective13CollectiveMmaINS1_35MainloopSm100TmaUmmaWarpSpecializedILi13ELi2ELi4ENS5_IJNS4_1CILi1EEESB_SB_EEEEENS5_IJNSA_ILi64EEENSA_ILi160EEENSA_ILi32EEEEEENS_10bfloat16_tENS5_IJlSB_lEEESI_SJ_NS4_8TiledMMAINS4_8MMA_AtomIJNS4_20SM100_MMA_F16BF16_SSISI_SI_fLi64ELi160ELNS4_4UMMA5MajorE0ELSO_0ELNSN_7ScaleInE0ELSP_0EEEEEENS4_6LayoutISC_NS5_IJNSA_ILi0EEEST_ST_EEEEENS5_IJNS4_10UnderscoreESW_SW_EEEEENS4_13SM90_TMA_LOADENS4_14ComposedLayoutINS4_7SwizzleILi2ELi4ELi3EEENS4_18smem_ptr_flag_bitsILi16EEENSS_INS5_IJNSA_ILi8EEESG_EEENS5_IJSG_SB_EEEEEEEvNS4_8identityESZ_S19_vS1A_EENS_8epilogue10collective18CollectiveEpilogueINS1C_23Sm100TmaWarpSpecializedILi2ELi1ELi80ELb1ELb0EEEJSH_NS5_IJNSS_ISE_SB_EENSS_ISF_SB_EEEEESI_SJ_SI_SJ_NS1C_6fusion15FusionCallbacksIS1G_NS1K_17LinearCombinationISI_fSI_fLNS_15FloatRoundStyleE2EEESH_S1J_JEEENS4_5SM1004TMEM4LOAD26SM100_TMEM_LOAD_16dp256b4xESZ_S19_NS4_17SM75_U32x4_LDSM_NENS4_14SM90_TMA_STOREES19_NS4_17SM90_U32x4_STSM_NENS4_39AutoVectorizingCopyWithAssumedAlignmentILi128EEEEEEvvEEEEvNT_6ParamsE) ;  /* 0xffffff7402007950 */ /* 0x000fea0003c3ffff */
        .weak           $__internal_1_$__cuda_sm10x_tcgen05_guardrail_trap_phase_invalid_during_alloc
        .type           $__internal_1_$__cuda_sm10x_tcgen05_guardrail_trap_phase_invalid_during_alloc,@function
        .size           $__internal_1_$__cuda_sm10x_tcgen05_guardrail_trap_phase_invalid_during_alloc,($__internal_2_$__cuda_sm10x_tcgen05_guardrail_trap_unallocated_columns_being_dealloced - $__internal_1_$__cuda_sm10x_tcgen05_guardrail_trap_phase_invalid_during_alloc)
$__internal_1_$__cuda_sm10x_tcgen05_guardrail_trap_phase_invalid_during_alloc:
[----:B------:R-:W-:Y:S05]  /*8c00*/  BPT.TRAP 0x1 ;  /* 0x000000040000795c */ /* 0x000fea0000300000 */
[----:B------:R-:W-:-:S04]  /*8c10*/  MOV R3, 0x0 ;  /* 0x0000000000037802 */ /* 0x000fc80000000f00 */
[----:B------:R-:W-:Y:S05]  /*8c20*/  RET.REL.NODEC R2 `(_ZN7cutlass13device_kernelINS_4gemm6kernel13GemmUniversalIN4cute5tupleIJiiiiEEENS1_10collective13CollectiveMmaINS1_35MainloopSm100TmaUmmaWarpSpecializedILi13ELi2ELi4ENS5_IJNS4_1CILi1EEESB_SB_EEEEENS5_IJNSA_ILi64EEENSA_ILi160EEENSA_ILi32EEEEEENS_10bfloat16_tENS5_IJlSB_lEEESI_SJ_NS4_8TiledMMAINS4_8MMA_AtomIJNS4_20SM100_MMA_F16BF16_SSISI_SI_fLi64ELi160ELNS4_4UMMA5MajorE0ELSO_0ELNSN_7ScaleInE0ELSP_0EEEEEENS4_6LayoutISC_NS5_IJNSA_ILi0EEEST_ST_EEEEENS5_IJNS4_10UnderscoreESW_SW_EEEEENS4_13SM90_TMA_LOADENS4_14ComposedLayoutINS4_7SwizzleILi2ELi4ELi3EEENS4_18smem_ptr_flag_bitsILi16EEENSS_INS5_IJNSA_ILi8EEESG_EEENS5_IJSG_SB_EEEEEEEvNS4_8identityESZ_S19_vS1A_EENS_8epilogue10collective18CollectiveEpilogueINS1C_23Sm100TmaWarpSpecializedILi2ELi1ELi80ELb1ELb0EEEJSH_NS5_IJNSS_ISE_SB_EENSS_ISF_SB_EEEEESI_SJ_SI_SJ_NS1C_6fusion15FusionCallbacksIS1G_NS1K_17LinearCombinationISI_fSI_fLNS_15FloatRoundStyleE2EEESH_S1J_JEEENS4_5SM1004TMEM4LOAD26SM100_TMEM_LOAD_16dp256b4xESZ_S19_NS4_17SM75_U32x4_LDSM_NENS4_14SM90_TMA_STOREES19_NS4_17SM90_U32x4_STSM_NENS4_39AutoVectorizingCopyWithAssumedAlignmentILi128EEEEEEvvEEEEvNT_6ParamsE) ;  /* 0xffffff7002f47950 */ /* 0x000fea0003c3ffff */
        .weak           $__internal_2_$__cuda_sm10x_tcgen05_guardrail_trap_unallocated_columns_being_dealloced
        .type           $__internal_2_$__cuda_sm10x_tcgen05_guardrail_trap_unallocated_columns_being_dealloced,@function
        .size           $__internal_2_$__cuda_sm10x_tcgen05_guardrail_trap_unallocated_columns_being_dealloced,(.L_x_169 - $__internal_2_$__cuda_sm10x_tcgen05_guardrail_trap_unallocated_columns_being_dealloced)
$__internal_2_$__cuda_sm10x_tcgen05_guardrail_trap_unallocated_columns_being_dealloced:
[----:B------:R-:W-:Y:S05]  /*8c30*/  BPT.TRAP 0x1 ;  /* 0x000000040000795c */ /* 0x000fea0000300000 */
[----:B------:R-:W-:-:S04]  /*8c40*/  HFMA2 R3, -RZ, RZ, 0, 0 ;  /* 0x00000000ff037431 */ /* 0x000fc800000001ff */
[----:B------:R-:W-:Y:S05]  /*8c50*/  RET.REL.NODEC R2 `(_ZN7cutlass13device_kernelINS_4gemm6kernel13GemmUniversalIN4cute5tupleIJiiiiEEENS1_10collective13CollectiveMmaINS1_35MainloopSm100TmaUmmaWarpSpecializedILi13ELi2ELi4ENS5_IJNS4_1CILi1EEESB_SB_EEEEENS5_IJNSA_ILi64EEENSA_ILi160EEENSA_ILi32EEEEEENS_10bfloat16_tENS5_IJlSB_lEEESI_SJ_NS4_8TiledMMAINS4_8MMA_AtomIJNS4_20SM100_MMA_F16BF16_SSISI_SI_fLi64ELi160ELNS4_4UMMA5MajorE0ELSO_0ELNSN_7ScaleInE0ELSP_0EEEEEENS4_6LayoutISC_NS5_IJNSA_ILi0EEEST_ST_EEEEENS5_IJNS4_10UnderscoreESW_SW_EEEEENS4_13SM90_TMA_LOADENS4_14ComposedLayoutINS4_7SwizzleILi2ELi4ELi3EEENS4_18smem_ptr_flag_bitsILi16EEENSS_INS5_IJNSA_ILi8EEESG_EEENS5_IJSG_SB_EEEEEEEvNS4_8identityESZ_S19_vS1A_EENS_8epilogue10collective18CollectiveEpilogueINS1C_23Sm100TmaWarpSpecializedILi2ELi1ELi80ELb1ELb0EEEJSH_NS5_IJNSS_ISE_SB_EENSS_ISF_SB_EEEEESI_SJ_SI_SJ_NS1C_6fusion15FusionCallbacksIS1G_NS1K_17LinearCombinationISI_fSI_fLNS_15FloatRoundStyleE2EEESH_S1J_JEEENS4_5SM1004TMEM4LOAD26SM100_TMEM_LOAD_16dp256b4xESZ_S19_NS4_17SM75_U32x4_LDSM_NENS4_14SM90_TMA_STOREES19_NS4_17SM90_U32x4_STSM_NENS4_39AutoVectorizingCopyWithAssumedAlignmentILi128EEEEEEvvEEEEvNT_6ParamsE) ;  /* 0xffffff7002e87950 */ /* 0x000fea0003c3ffff */
.L_x_168:
[----:B------:R-:W-:-:S00]  /*8c60*/  BRA `(.L_x_168) ;  /* 0xfffffffc00fc7947 */ /* 0x000fc0000383ffff */
[----:B------:R-:W-:-:S00]  /*8c70*/  NOP ;  /* 0x0000000000007918 */ /* 0x000fc00000000000 */
        /* <DEDUP_REMOVED lines=8> */
.L_x_169:


//--------------------- .nv.global.init           --------------------------
	.section	.nv.global.init,"aw",@progbits
.nv.global.init:
	.type		$str$27,@object
	.size		$str$27,($str$28 - $str$27)
$str$27:
        /*0000*/ 	.byte	0x28, 0x61, 0x64, 0x64, 0x72, 0x65, 0x73, 0x73, 0x20, 0x26, 0x20, 0x6d, 0x61, 0x73, 0x6b, 0x29
        /*0010*/ 	.byte	0x20, 0x3d, 0x3d, 0x20, 0x30, 0x00
	.type		$str$28,@object
	.size		$str$28,($str$26 - $str$28)
$str$28:
        /*0016*/ 	.byte	0x2f, 0x74, 0x6d, 0x70, 0x2f, 0x63, 0x75, 0x74, 0x6c, 0x61, 0x73, 0x73, 0x5f, 0x73, 0x77, 0x65
        /*0026*/ 	.byte	0x65, 0x70, 0x5f, 0x73, 0x72, 0x63, 0x2f, 0x69, 0x6e, 0x63, 0x6c, 0x75, 0x64, 0x65, 0x2f, 0x63
        /*0036*/ 	.byte	0x75, 0x74, 0x65, 0x2f, 0x70, 0x6f, 0x69, 0x6e, 0x74, 0x65, 0x72, 0x5f, 0x66, 0x6c, 0x61, 0x67
        /*0046*/ 	.byte	0x67, 0x65, 0x64, 0x2e, 0x68, 0x70, 0x70, 0x00
	.type		$str$26,@object
	.size		$str$26,($str$25 - $str$26)
$str$26:
        /*004e*/ 	.byte	0x2f, 0x74, 0x6d, 0x70, 0x2f, 0x63, 0x75, 0x74, 0x6c, 0x61, 0x73, 0x73, 0x5f, 0x73, 0x77, 0x65
        /*005e*/ 	.byte	0x65, 0x70, 0x5f, 0x73, 0x72, 0x63, 0x2f, 0x69, 0x6e, 0x63, 0x6c, 0x75, 0x64, 0x65, 0x2f, 0x63
        /*006e*/ 	.byte	0x75, 0x74, 0x65, 0x2f, 0x61, 0x74, 0x6f, 0x6d, 0x2f, 0x63, 0x6f, 0x70, 0x79, 0x5f, 0x74, 0x72
        /*007e*/ 	.byte	0x61, 0x69, 0x74, 0x73, 0x5f, 0x73, 0x6d, 0x31, 0x30, 0x30, 0x2e, 0x68, 0x70, 0x70, 0x00
	.type		$str$25,@object
	.size		$str$25,(__unnamed_1 - $str$25)
$str$25:
        /*008d*/ 	.byte	0x28, 0x28, 0x75, 0x69, 0x6e, 0x74, 0x33, 0x32, 0x5f, 0x74, 0x28, 0x74, 0x68, 0x72, 0x65, 0x61
        /*009d*/ 	.byte	0x64, 0x49, 0x64, 0x78, 0x2e, 0x78, 0x29, 0x20, 0x2f, 0x20, 0x33, 0x32, 0x29, 0x20, 0x25, 0x20
        /*00ad*/ 	.byte	0x34, 0x29, 0x20, 0x3d, 0x3d, 0x20, 0x28, 0x28, 0x28, 0x74, 0x6d, 0x65, 0x6d, 0x5f, 0x61, 0x64
        /*00bd*/ 	.byte	0x64, 0x72, 0x20, 0x3e, 0x3e, 0x20, 0x31, 0x36, 0x29, 0x20, 0x2f, 0x20, 0x33, 0x32, 0x29, 0x20
        /*00cd*/ 	.byte	0x25, 0x20, 0x34, 0x29, 0x00
	.type		__unnamed_1,@object
	.size		__unnamed_1,(__unnamed_2 - __unnamed_1)
__unnamed_1:
        /*00d2*/ 	.byte	0x61, 0x75, 0x74, 0x6f, 0x20, 0x63, 0x75, 0x74, 0x65, 0x3a, 0x3a, 0x61, 0x73, 0x5f, 0x70, 0x6f
        /* <DEDUP_REMOVED lines=24> */
        /*0262*/ 	.byte	0x43, 0x3c, 0x31, 0x30, 0x32, 0x34, 0x30, 0x3e, 0x3e, 0x3e, 0x3e, 0x5d, 0x00
	.type		__unnamed_2,@object
	.size		__unnamed_2,(.L_2 - __unnamed_2)
__unnamed_2:
        /* <DEDUP_REMOVED lines=45> */
        /*053f*/ 	.byte	0x3e, 0x3e, 0x3e, 0x5d, 0x00
.L_2:


//--------------------- .nv.shared._ZN7cutlass13device_kernelINS_4gemm6kernel13GemmUniversalIN4cute5tupleIJiiiiEEENS1_10collective13CollectiveMmaINS1_35MainloopSm100TmaUmmaWarpSpecializedILi13ELi2ELi4ENS5_IJNS4_1CILi1EEESB_SB_EEEEENS5_IJNSA_ILi64EEENSA_ILi160EEENSA_ILi32EEEEEENS_10bfloat16_tENS5_IJlSB_lEEESI_SJ_NS4_8TiledMMAINS4_8MMA_AtomIJNS4_20SM100_MMA_F16BF16_SSISI_SI_fLi64ELi160ELNS4_4UMMA5MajorE0ELSO_0ELNSN_7ScaleInE0ELSP_0EEEEEENS4_6LayoutISC_NS5_IJNSA_ILi0EEEST_ST_EEEEENS5_IJNS4_10UnderscoreESW_SW_EEEEENS4_13SM90_TMA_LOADENS4_14ComposedLayoutINS4_7SwizzleILi2ELi4ELi3EEENS4_18smem_ptr_flag_bitsILi16EEENSS_INS5_IJNSA_ILi8EEESG_EEENS5_IJSG_SB_EEEEEEEvNS4_8identityESZ_S19_vS1A_EENS_8epilogue10collective18CollectiveEpilogueINS1C_23Sm100TmaWarpSpecializedILi2ELi1ELi80ELb1ELb0EEEJSH_NS5_IJNSS_ISE_SB_EENSS_ISF_SB_EEEEESI_SJ_SI_SJ_NS1C_6fusion15FusionCallbacksIS1G_NS1K_17LinearCombinationISI_fSI_fLNS_15FloatRoundStyleE2EEESH_S1J_JEEENS4_5SM1004TMEM4LOAD26SM100_TMEM_LOAD_16dp256b4xESZ_S19_NS4_17SM75_U32x4_LDSM_NENS4_14SM90_TMA_STOREES19_NS4_17SM90_U32x4_STSM_NENS4_39AutoVectorizingCopyWithAssumedAlignmentILi128EEEEEEvvEEEEvNT_6ParamsE --------------------------
	.section	.nv.shared._ZN7cutlass13device_kernelINS_4gemm6kernel13GemmUniversalIN4cute5tupleIJiiiiEEENS1_10collective13CollectiveMmaINS1_35MainloopSm100TmaUmmaWarpSpecializedILi13ELi2ELi4ENS5_IJNS4_1CILi1EEESB_SB_EEEEENS5_IJNSA_ILi64EEENSA_ILi160EEENSA_ILi32EEEEEENS_10bfloat16_tENS5_IJlSB_lEEESI_SJ_NS4_8TiledMMAINS4_8MMA_AtomIJNS4_20SM100_MMA_F16BF16_SSISI_SI_fLi64ELi160ELNS4_4UMMA5MajorE0ELSO_0ELNSN_7ScaleInE0ELSP_0EEEEEENS4_6LayoutISC_NS5_IJNSA_ILi0EEEST_ST_EEEEENS5_IJNS4_10UnderscoreESW_SW_EEEEENS4_13SM90_TMA_LOADENS4_14ComposedLayoutINS4_7SwizzleILi2ELi4ELi3EEENS4_18smem_ptr_flag_bitsILi16EEENSS_INS5_IJNSA_ILi8EEESG_EEENS5_IJSG_SB_EEEEEEEvNS4_8identityESZ_S19_vS1A_EENS_8epilogue10collective18CollectiveEpilogueINS1C_23Sm100TmaWarpSpecializedILi2ELi1ELi80ELb1ELb0EEEJSH_NS5_IJNSS_ISE_SB_EENSS_ISF_SB_EEEEESI_SJ_SI_SJ_NS1C_6fusion15FusionCallbacksIS1G_NS1K_17LinearCombinationISI_fSI_fLNS_15FloatRoundStyleE2EEESH_S1J_JEEENS4_5SM1004TMEM4LOAD26SM100_TMEM_LOAD_16dp256b4xESZ_S19_NS4_17SM75_U32x4_LDSM_NENS4_14SM90_TMA_STOREES19_NS4_17SM90_U32x4_STSM_NENS4_39AutoVectorizingCopyWithAssumedAlignmentILi128EEEEEEvvEEEEvNT_6ParamsE,"aw",@nobits
	.sectionflags	@""
	.align	16
	.zero		1024


//--------------------- .nv.shared.reserved.0     --------------------------
	.section	.nv.shared.reserved.0,"aw",@nobits
	.weak		__nv_reservedSMEM_offset_0_alias
	.size		__nv_reservedSMEM_offset_0_alias, 0, 64
	.other		__nv_reservedSMEM_offset_0_alias,@"STO_CUDA_RESERVED_SHARED STV_DEFAULT"
__nv_reservedSMEM_offset_0_alias:
	.zero		0
.nv.shared.reserved.0:
	.zero		64
	.weak		__nv_reservedSMEM_tcgen05_partition
	.type		__nv_reservedSMEM_tcgen05_partition,@object
	.size		__nv_reservedSMEM_tcgen05_partition,(.L_0 - __nv_reservedSMEM_tcgen05_partition)
__nv_reservedSMEM_tcgen05_partition:
	.zero		32
.L_0:


//--------------------- .nv.global                --------------------------
	.section	.nv.global,"aw",@nobits
.nv.global:
	.type		_ZN39_INTERNAL_8bb9011e_4_k_cu_f8c8401c_28564cute1_E,@object
	.size		_ZN39_INTERNAL_8bb9011e_4_k_cu_f8c8401c_28564cute1_E,(_ZN39_INTERNAL_8bb9011e_4_k_cu_f8c8401c_28564cuda3std3__45__cpo6cbeginE - _ZN39_INTERNAL_8bb9011e_4_k_cu_f8c8401c_28564cute1_E)
_ZN39_INTERNAL_8bb9011e_4_k_cu_f8c8401c_28564cute1_E:
	.zero		1
	.type		_ZN39_INTERNAL_8bb9011e_4_k_cu_f8c8401c_28564cuda3std3__45__cpo6cbeginE,@object
	.size		_ZN39_INTERNAL_8bb9011e_4_k_cu_f8c8401c_28564cuda3std3__45__cpo6cbeginE,(_ZN39_INTERNAL_8bb9011e_4_k_cu_f8c8401c_28564cuda3std3__48in_placeE - _ZN39_INTERNAL_8bb9011e_4_k_cu_f8c8401c_28564cuda3std3__45__cpo6cbeginE)
_ZN39_INTERNAL_8bb9011e_4_k_cu_f8c8401c_28564cuda3std3__45__cpo6cbeginE:
	.zero		1
	.type		_ZN39_INTERNAL_8bb9011e_4_k_cu_f8c8401c_28564cuda3std3__48in_placeE,@object
	.size		_ZN39_INTERNAL_8bb9011e_4_k_cu_f8c8401c_28564cuda3std3__48in_placeE,(_ZN39_INTERNAL_8bb9011e_4_k_cu_f8c8401c_28564cuda3std6ranges3__45__cpo9iter_moveE - _ZN39_INTERNAL_8bb9011e_4_k_cu_f8c8401c_28564cuda3std3__48in_placeE)
_ZN39_INTERNAL_8bb9011e_4_k_cu_f8c8401c_28564cuda3std3__48in_placeE:
	.zero		1
	.type		_ZN39_INTERNAL_8bb9011e_4_k_cu_f8c8401c_28564cuda3std6ranges3__45__cpo9iter_moveE,@object
	.size		_ZN39_INTERNAL_8bb9011e_4_k_cu_f8c8401c_28564cuda3std6ranges3__45__cpo9iter_moveE,(_ZN39_INTERNAL_8bb9011e_4_k_cu_f8c8401c_28564cuda3std3__45__cpo5beginE - _ZN39_INTERNAL_8bb9011e_4_k_cu_f8c8401c_28564cuda3std6ranges3__45__cpo9iter_moveE)
_ZN39_INTERNAL_8bb9011e_4_k_cu_f8c8401c_28564cuda3std6ranges3__45__cpo9iter_moveE:
	.zero		1
	.type		_ZN39_INTERNAL_8bb9011e_4_k_cu_f8c8401c_28564cuda3std3__45__cpo5beginE,@object
	.size		_ZN39_INTERNAL_8bb9011e_4_k_cu_f8c8401c_28564cuda3std3__45__cpo5beginE,(_ZN39_INTERNAL_8bb9011e_4_k_cu_f8c8401c_28564cuda3std3__441_GLOBAL__N__8bb9011e_4_k_cu_f8c8401c_28566ignoreE - _ZN39_INTERNAL_8bb9011e_4_k_cu_f8c8401c_28564cuda3std3__45__cpo5beginE)
_ZN39_INTERNAL_8bb9011e_4_k_cu_f8c8401c_28564cuda3std3__45__cpo5beginE:
	.zero		1
	.type		_ZN39_INTERNAL_8bb9011e_4_k_cu_f8c8401c_28564cuda3std3__441_GLOBAL__N__8bb9011e_4_k_cu_f8c8401c_28566ignoreE,@object
	.size		_ZN39_INTERNAL_8bb9011e_4_k_cu_f8c8401c_28564cuda3std3__441_GLOBAL__N__8bb9011e_4_k_cu_f8c8401c_28566ignoreE,(_ZN39_INTERNAL_8bb9011e_4_k_cu_f8c8401c_28564cute7productE - _ZN39_INTERNAL_8bb9011e_4_k_cu_f8c8401c_28564cuda3std3__441_GLOBAL__N__8bb9011e_4_k_cu_f8c8401c_28566ignoreE)
_ZN39_INTERNAL_8bb9011e_4_k_cu_f8c8401c_28564cuda3std3__441_GLOBAL__N__8bb9011e_4_k_cu_f8c8401c_28566ignoreE:
	.zero		1
	.type		_ZN39_INTERNAL_8bb9011e_4_k_cu_f8c8401c_28564cute7productE,@object
	.size		_ZN39_INTERNAL_8bb9011e_4_k_cu_f8c8401c_28564cute7productE,(_ZN39_INTERNAL_8bb9011e_4_k_cu_f8c8401c_28564cuda3std3__45__cpo3endE - _ZN39_INTERNAL_8bb9011e_4_k_cu_f8c8401c_28564cute7productE)
_ZN39_INTERNAL_8bb9011e_4_k_cu_f8c8401c_28564cute7productE:
	.zero		1
	.type		_ZN39_INTERNAL_8bb9011e_4_k_cu_f8c8401c_28564cuda3std3__45__cpo3endE,@object
	.size		_ZN39_INTERNAL_8bb9011e_4_k_cu_f8c8401c_28564cuda3std3__45__cpo3endE,(_ZN39_INTERNAL_8bb9011e_4_k_cu_f8c8401c_28564cuda3std3__419piecewise_constructE - _ZN39_INTERNAL_8bb9011e_4_k_cu_f8c8401c_28564cuda3std3__45__cpo3endE)
_ZN39_INTERNAL_8bb9011e_4_k_cu_f8c8401c_28564cuda3std3__45__cpo3endE:
	.zero		1
	.type		_ZN39_INTERNAL_8bb9011e_4_k_cu_f8c8401c_28564cuda3std3__419piecewise_constructE,@object
	.size		_ZN39_INTERNAL_8bb9011e_4_k_cu_f8c8401c_28564cuda3std3__419piecewise_constructE,(_ZN39_INTERNAL_8bb9011e_4_k_cu_f8c8401c_28564cuda3std3__45__cpo4cendE - _ZN39_INTERNAL_8bb9011e_4_k_cu_f8c8401c_28564cuda3std3__419piecewise_constructE)
_ZN39_INTERNAL_8bb9011e_4_k_cu_f8c8401c_28564cuda3std3__419piecewise_constructE:
	.zero		1
	.type		_ZN39_INTERNAL_8bb9011e_4_k_cu_f8c8401c_28564cuda3std3__45__cpo4cendE,@object
	.size		_ZN39_INTERNAL_8bb9011e_4_k_cu_f8c8401c_28564cuda3std3__45__cpo4cendE,(_ZN39_INTERNAL_8bb9011e_4_k_cu_f8c8401c_28564cuda3std6ranges3__45__cpo4swapE - _ZN39_INTERNAL_8bb9011e_4_k_cu_f8c8401c_28564cuda3std3__45__cpo4cendE)
_ZN39_INTERNAL_8bb9011e_4_k_cu_f8c8401c_28564cuda3std3__45__cpo4cendE:
	.zero		1
	.type		_ZN39_INTERNAL_8bb9011e_4_k_cu_f8c8401c_28564cuda3std6ranges3__45__cpo4swapE,@object
	.size		_ZN39_INTERNAL_8bb9011e_4_k_cu_f8c8401c_28564cuda3std6ranges3__45__cpo4swapE,(.L_10 - _ZN39_INTERNAL_8bb9011e_4_k_cu_f8c8401c_28564cuda3std6ranges3__45__cpo4swapE)
_ZN39_INTERNAL_8bb9011e_4_k_cu_f8c8401c_28564cuda3std6ranges3__45__cpo4swapE:
	.zero		1
.L_10:


//--------------------- .nv.constant0._ZN7cutlass13device_kernelINS_4gemm6kernel13GemmUniversalIN4cute5tupleIJiiiiEEENS1_10collective13CollectiveMmaINS1_35MainloopSm100TmaUmmaWarpSpecializedILi13ELi2ELi4ENS5_IJNS4_1CILi1EEESB_SB_EEEEENS5_IJNSA_ILi64EEENSA_ILi160EEENSA_ILi32EEEEEENS_10bfloat16_tENS5_IJlSB_lEEESI_SJ_NS4_8TiledMMAINS4_8MMA_AtomIJNS4_20SM100_MMA_F16BF16_SSISI_SI_fLi64ELi160ELNS4_4UMMA5MajorE0ELSO_0ELNSN_7ScaleInE0ELSP_0EEEEEENS4_6LayoutISC_NS5_IJNSA_ILi0EEEST_ST_EEEEENS5_IJNS4_10UnderscoreESW_SW_EEEEENS4_13SM90_TMA_LOADENS4_14ComposedLayoutINS4_7SwizzleILi2ELi4ELi3EEENS4_18smem_ptr_flag_bitsILi16EEENSS_INS5_IJNSA_ILi8EEESG_EEENS5_IJSG_SB_EEEEEEEvNS4_8identityESZ_S19_vS1A_EENS_8epilogue10collective18CollectiveEpilogueINS1C_23Sm100TmaWarpSpecializedILi2ELi1ELi80ELb1ELb0EEEJSH_NS5_IJNSS_ISE_SB_EENSS_ISF_SB_EEEEESI_SJ_SI_SJ_NS1C_6fusion15FusionCallbacksIS1G_NS1K_17LinearCombinationISI_fSI_fLNS_15FloatRoundStyleE2EEESH_S1J_JEEENS4_5SM1004TMEM4LOAD26SM100_TMEM_LOAD_16dp256b4xESZ_S19_NS4_17SM75_U32x4_LDSM_NENS4_14SM90_TMA_STOREES19_NS4_17SM90_U32x4_STSM_NENS4_39AutoVectorizingCopyWithAssumedAlignmentILi128EEEEEEvvEEEEvNT_6ParamsE --------------------------
	.section	.nv.constant0._ZN7cutlass13device_kernelINS_4gemm6kernel13GemmUniversalIN4cute5tupleIJiiiiEEENS1_10collective13CollectiveMmaINS1_35MainloopSm100TmaUmmaWarpSpecializedILi13ELi2ELi4ENS5_IJNS4_1CILi1EEESB_SB_EEEEENS5_IJNSA_ILi64EEENSA_ILi160EEENSA_ILi32EEEEEENS_10bfloat16_tENS5_IJlSB_lEEESI_SJ_NS4_8TiledMMAINS4_8MMA_AtomIJNS4_20SM100_MMA_F16BF16_SSISI_SI_fLi64ELi160ELNS4_4UMMA5MajorE0ELSO_0ELNSN_7ScaleInE0ELSP_0EEEEEENS4_6LayoutISC_NS5_IJNSA_ILi0EEEST_ST_EEEEENS5_IJNS4_10UnderscoreESW_SW_EEEEENS4_13SM90_TMA_LOADENS4_14ComposedLayoutINS4_7SwizzleILi2ELi4ELi3EEENS4_18smem_ptr_flag_bitsILi16EEENSS_INS5_IJNSA_ILi8EEESG_EEENS5_IJSG_SB_EEEEEEEvNS4_8identityESZ_S19_vS1A_EENS_8epilogue10collective18CollectiveEpilogueINS1C_23Sm100TmaWarpSpecializedILi2ELi1ELi80ELb1ELb0EEEJSH_NS5_IJNSS_ISE_SB_EENSS_ISF_SB_EEEEESI_SJ_SI_SJ_NS1C_6fusion15FusionCallbacksIS1G_NS1K_17LinearCombinationISI_fSI_fLNS_15FloatRoundStyleE2EEESH_S1J_JEEENS4_5SM1004TMEM4LOAD26SM100_TMEM_LOAD_16dp256b4xESZ_S19_NS4_17SM75_U32x4_LDSM_NENS4_14SM90_TMA_STOREES19_NS4_17SM90_U32x4_STSM_NENS4_39AutoVectorizingCopyWithAssumedAlignmentILi128EEEEEEvvEEEEvNT_6ParamsE,"a",@progbits
	.sectionflags	@""
	.align	4
.nv.constant0._ZN7cutlass13device_kernelINS_4gemm6kernel13GemmUniversalIN4cute5tupleIJiiiiEEENS1_10collective13CollectiveMmaINS1_35MainloopSm100TmaUmmaWarpSpecializedILi13ELi2ELi4ENS5_IJNS4_1CILi1EEESB_SB_EEEEENS5_IJNSA_ILi64EEENSA_ILi160EEENSA_ILi32EEEEEENS_10bfloat16_tENS5_IJlSB_lEEESI_SJ_NS4_8TiledMMAINS4_8MMA_AtomIJNS4_20SM100_MMA_F16BF16_SSISI_SI_fLi64ELi160ELNS4_4UMMA5MajorE0ELSO_0ELNSN_7ScaleInE0ELSP_0EEEEEENS4_6LayoutISC_NS5_IJNSA_ILi0EEEST_ST_EEEEENS5_IJNS4_10UnderscoreESW_SW_EEEEENS4_13SM90_TMA_LOADENS4_14ComposedLayoutINS4_7SwizzleILi2ELi4ELi3EEENS4_18smem_ptr_flag_bitsILi16EEENSS_INS5_IJNSA_ILi8EEESG_EEENS5_IJSG_SB_EEEEEEEvNS4_8identityESZ_S19_vS1A_EENS_8epilogue10collective18CollectiveEpilogueINS1C_23Sm100TmaWarpSpecializedILi2ELi1ELi80ELb1ELb0EEEJSH_NS5_IJNSS_ISE_SB_EENSS_ISF_SB_EEEEESI_SJ_SI_SJ_NS1C_6fusion15FusionCallbacksIS1G_NS1K_17LinearCombinationISI_fSI_fLNS_15FloatRoundStyleE2EEESH_S1J_JEEENS4_5SM1004TMEM4LOAD26SM100_TMEM_LOAD_16dp256b4xESZ_S19_NS4_17SM75_U32x4_LDSM_NENS4_14SM90_TMA_STOREES19_NS4_17SM90_U32x4_STSM_NENS4_39AutoVectorizingCopyWithAssumedAlignmentILi128EEEEEEvvEEEEvNT_6ParamsE:
	.zero		2944


//--------------------- SYMBOLS --------------------------

	.type		.nv.reservedSmem.offset0,@object
	.size		.nv.reservedSmem.offset0,0x4
	.type		.nv.reservedSmem.cap,@object
	.size		.nv.reservedSmem.cap,0x4
	.type		__assertfail,@function
